	.target	sm_90a

	.elftype	@"ET_EXEC"


//--------------------- .note.nv.tkinfo           --------------------------
	.section	.note.nv.tkinfo,"",@"SHT_NOTE"
	.sectionflags	@"SHF_NOTE_NV_TKINFO"
	.tkinfo
        /*0018*/ 	.word	0x00000002
        /*0030*/ 	.string	""
        /*0030*/ 	.string	"ptxas"
        /*0030*/ 	.string	"Cuda compilation tools, release 13.0, V13.0.88"
        /*0030*/ 	.string	"Build cuda_13.0.r13.0/compiler.36424714_0"
        /*0030*/ 	.string	"-arch sm_90a -m 64 "



//--------------------- .note.nv.cuinfo           --------------------------
	.section	.note.nv.cuinfo,"",@"SHT_NOTE"
	.sectionflags	@"SHF_NOTE_NV_CUINFO"
        /*0018*/ 	.short	0x0002
        /*001a*/ 	.short	0x005a
        /*001c*/ 	.short	0x0082
	.zero		2


//--------------------- .nv.info                  --------------------------
	.section	.nv.info,"",@"SHT_CUDA_INFO"
	.align	4


	//----- nvinfo : EIATTR_REGCOUNT
	.align		4
        /*0000*/ 	.byte	0x04, 0x2f
        /*0002*/ 	.short	(.L_15 - .L_14)
	.align		4
.L_14:
        /*0004*/ 	.word	index@(_ZN7cutlass13device_kernelINS_4gemm6kernel13GemmUniversalIN4cute5tupleIJiiiiEEENS1_10collective13CollectiveMmaINS1_34MainloopSm90TmaGmmaWarpSpecializedILi3ENS5_IJNS4_1CILi2EEENSA_ILi1EEESC_EEENS1_35KernelTmaWarpSpecializedCooperativeEEENS5_IJNSA_ILi256EEESG_NSA_ILi32EEEEEEfNS5_IJlSC_lEEEfSJ_NS4_8TiledMMAINS4_8MMA_AtomIJNS4_4SM904GMMA30MMA_64x256x8_F32TF32TF32_SS_TNILNSN_7ScaleInE1ELSP_1EEEEEENS4_6LayoutISD_NS5_IJSC_NSA_ILi0EEEST_EEEEENS5_IJNS4_10UnderscoreESW_SW_EEEEENS4_13SM90_TMA_LOADENS4_14ComposedLayoutINS4_7SwizzleILi3ELi4ELi3EEENS4_18smem_ptr_flag_bitsILi32EEENSS_INS5_IJNSA_ILi8EEESH_EEENS5_IJSH_SC_EEEEEEEvNS4_8identityENS4_23SM90_TMA_LOAD_MULTICASTES19_vS1A_EENS_8epilogue10collective6detail29Sm90TmaWarpSpecializedAdapterINS1E_15DefaultEpilogueIfSJ_SJ_NS1D_6thread17LinearCombinationIfLi1EffLNS1I_9ScaleType4KindE0ELNS_15FloatRoundStyleE2EfEENS1_15EpilogueDefaultEEEEEvvEEEEvNT_6ParamsE)
        /*0008*/ 	.word	0x000000a8


	//----- nvinfo : EIATTR_FRAME_SIZE
	.align		4
.L_15:
        /*000c*/ 	.byte	0x04, 0x11
        /*000e*/ 	.short	(.L_17 - .L_16)
	.align		4
.L_16:
        /*0010*/ 	.word	index@(_ZN7cutlass13device_kernelINS_4gemm6kernel13GemmUniversalIN4cute5tupleIJiiiiEEENS1_10collective13CollectiveMmaINS1_34MainloopSm90TmaGmmaWarpSpecializedILi3ENS5_IJNS4_1CILi2EEENSA_ILi1EEESC_EEENS1_35KernelTmaWarpSpecializedCooperativeEEENS5_IJNSA_ILi256EEESG_NSA_ILi32EEEEEEfNS5_IJlSC_lEEEfSJ_NS4_8TiledMMAINS4_8MMA_AtomIJNS4_4SM904GMMA30MMA_64x256x8_F32TF32TF32_SS_TNILNSN_7ScaleInE1ELSP_1EEEEEENS4_6LayoutISD_NS5_IJSC_NSA_ILi0EEEST_EEEEENS5_IJNS4_10UnderscoreESW_SW_EEEEENS4_13SM90_TMA_LOADENS4_14ComposedLayoutINS4_7SwizzleILi3ELi4ELi3EEENS4_18smem_ptr_flag_bitsILi32EEENSS_INS5_IJNSA_ILi8EEESH_EEENS5_IJSH_SC_EEEEEEEvNS4_8identityENS4_23SM90_TMA_LOAD_MULTICASTES19_vS1A_EENS_8epilogue10collective6detail29Sm90TmaWarpSpecializedAdapterINS1E_15DefaultEpilogueIfSJ_SJ_NS1D_6thread17LinearCombinationIfLi1EffLNS1I_9ScaleType4KindE0ELNS_15FloatRoundStyleE2EfEENS1_15EpilogueDefaultEEEEEvvEEEEvNT_6ParamsE)
        /*0014*/ 	.word	0x00000788


	//----- nvinfo : EIATTR_MIN_STACK_SIZE
	.align		4
.L_17:
        /*0018*/ 	.byte	0x04, 0x12
        /*001a*/ 	.short	(.L_19 - .L_18)
	.align		4
.L_18:
        /*001c*/ 	.word	index@(_ZN7cutlass13device_kernelINS_4gemm6kernel13GemmUniversalIN4cute5tupleIJiiiiEEENS1_10collective13CollectiveMmaINS1_34MainloopSm90TmaGmmaWarpSpecializedILi3ENS5_IJNS4_1CILi2EEENSA_ILi1EEESC_EEENS1_35KernelTmaWarpSpecializedCooperativeEEENS5_IJNSA_ILi256EEESG_NSA_ILi32EEEEEEfNS5_IJlSC_lEEEfSJ_NS4_8TiledMMAINS4_8MMA_AtomIJNS4_4SM904GMMA30MMA_64x256x8_F32TF32TF32_SS_TNILNSN_7ScaleInE1ELSP_1EEEEEENS4_6LayoutISD_NS5_IJSC_NSA_ILi0EEEST_EEEEENS5_IJNS4_10UnderscoreESW_SW_EEEEENS4_13SM90_TMA_LOADENS4_14ComposedLayoutINS4_7SwizzleILi3ELi4ELi3EEENS4_18smem_ptr_flag_bitsILi32EEENSS_INS5_IJNSA_ILi8EEESH_EEENS5_IJSH_SC_EEEEEEEvNS4_8identityENS4_23SM90_TMA_LOAD_MULTICASTES19_vS1A_EENS_8epilogue10collective6detail29Sm90TmaWarpSpecializedAdapterINS1E_15DefaultEpilogueIfSJ_SJ_NS1D_6thread17LinearCombinationIfLi1EffLNS1I_9ScaleType4KindE0ELNS_15FloatRoundStyleE2EfEENS1_15EpilogueDefaultEEEEEvvEEEEvNT_6ParamsE)
        /*0020*/ 	.word	0x00000788
.L_19:


//--------------------- .nv.compat                --------------------------
	.section	.nv.compat,"",@"SHT_CUDA_COMPAT_INFO"
	.align	4
        /*0000*/ 	.byte	0x02, 0x09, 0x01, 0x00, 0x02, 0x02, 0x04, 0x00, 0x02, 0x05, 0x05, 0x00, 0x03, 0x07, 0x01, 0x01
        /*0010*/ 	.byte	0x02, 0x03, 0x01, 0x00, 0x02, 0x06, 0x01, 0x00, 0x04, 0x0b, 0x08, 0x00, 0x00, 0x00, 0x00, 0x00
        /*0020*/ 	.byte	0x00, 0x00, 0x00, 0x00


//--------------------- .nv.info._ZN7cutlass13device_kernelINS_4gemm6kernel13GemmUniversalIN4cute5tupleIJiiiiEEENS1_10collective13CollectiveMmaINS1_34MainloopSm90TmaGmmaWarpSpecializedILi3ENS5_IJNS4_1CILi2EEENSA_ILi1EEESC_EEENS1_35KernelTmaWarpSpecializedCooperativeEEENS5_IJNSA_ILi256EEESG_NSA_ILi32EEEEEEfNS5_IJlSC_lEEEfSJ_NS4_8TiledMMAINS4_8MMA_AtomIJNS4_4SM904GMMA30MMA_64x256x8_F32TF32TF32_SS_TNILNSN_7ScaleInE1ELSP_1EEEEEENS4_6LayoutISD_NS5_IJSC_NSA_ILi0EEEST_EEEEENS5_IJNS4_10UnderscoreESW_SW_EEEEENS4_13SM90_TMA_LOADENS4_14ComposedLayoutINS4_7SwizzleILi3ELi4ELi3EEENS4_18smem_ptr_flag_bitsILi32EEENSS_INS5_IJNSA_ILi8EEESH_EEENS5_IJSH_SC_EEEEEEEvNS4_8identityENS4_23SM90_TMA_LOAD_MULTICASTES19_vS1A_EENS_8epilogue10collective6detail29Sm90TmaWarpSpecializedAdapterINS1E_15DefaultEpilogueIfSJ_SJ_NS1D_6thread17LinearCombinationIfLi1EffLNS1I_9ScaleType4KindE0ELNS_15FloatRoundStyleE2EfEENS1_15EpilogueDefaultEEEEEvvEEEEvNT_6ParamsE --------------------------
	.section	.nv.info._ZN7cutlass13device_kernelINS_4gemm6kernel13GemmUniversalIN4cute5tupleIJiiiiEEENS1_10collective13CollectiveMmaINS1_34MainloopSm90TmaGmmaWarpSpecializedILi3ENS5_IJNS4_1CILi2EEENSA_ILi1EEESC_EEENS1_35KernelTmaWarpSpecializedCooperativeEEENS5_IJNSA_ILi256EEESG_NSA_ILi32EEEEEEfNS5_IJlSC_lEEEfSJ_NS4_8TiledMMAINS4_8MMA_AtomIJNS4_4SM904GMMA30MMA_64x256x8_F32TF32TF32_SS_TNILNSN_7ScaleInE1ELSP_1EEEEEENS4_6LayoutISD_NS5_IJSC_NSA_ILi0EEEST_EEEEENS5_IJNS4_10UnderscoreESW_SW_EEEEENS4_13SM90_TMA_LOADENS4_14ComposedLayoutINS4_7SwizzleILi3ELi4ELi3EEENS4_18smem_ptr_flag_bitsILi32EEENSS_INS5_IJNSA_ILi8EEESH_EEENS5_IJSH_SC_EEEEEEEvNS4_8identityENS4_23SM90_TMA_LOAD_MULTICASTES19_vS1A_EENS_8epilogue10collective6detail29Sm90TmaWarpSpecializedAdapterINS1E_15DefaultEpilogueIfSJ_SJ_NS1D_6thread17LinearCombinationIfLi1EffLNS1I_9ScaleType4KindE0ELNS_15FloatRoundStyleE2EfEENS1_15EpilogueDefaultEEEEEvvEEEEvNT_6ParamsE,"",@"SHT_CUDA_INFO"
	.sectionflags	@""
	.align	4


	//----- nvinfo : EIATTR_CUDA_API_VERSION
	.align		4
        /*0000*/ 	.byte	0x04, 0x37
        /*0002*/ 	.short	(.L_21 - .L_20)
.L_20:
        /*0004*/ 	.word	0x00000082


	//----- nvinfo : EIATTR_KPARAM_INFO
	.align		4
.L_21:
        /*0008*/ 	.byte	0x04, 0x17
        /*000a*/ 	.short	(.L_23 - .L_22)
.L_22:
        /*000c*/ 	.word	0x00000000
        /*0010*/ 	.short	0x0000
        /*0012*/ 	.short	0x0070
        /*0014*/ 	.byte	0x00, 0xf0, 0x01, 0x10


	//----- nvinfo : EIATTR_SPARSE_MMA_MASK
	.align		4
.L_23:
        /*0018*/ 	.byte	0x03, 0x50
        /*001a*/ 	.short	0x0000


	//----- nvinfo : EIATTR_MAXREG_COUNT
	.align		4
        /*001c*/ 	.byte	0x03, 0x1b
        /*001e*/ 	.short	0x00a8


	//----- nvinfo : EIATTR_NUM_BARRIERS
	.align		4
        /*0020*/ 	.byte	0x02, 0x4c
        /*0022*/ 	.byte	0x01
	.zero		1


	//----- nvinfo : EIATTR_EXTERNS
	.align		4
        /*0024*/ 	.byte	0x04, 0x0f
        /*0026*/ 	.short	(.L_25 - .L_24)


	//   ....[0]....
	.align		4
.L_24:
        /*0028*/ 	.word	index@(__assertfail)


	//----- nvinfo : EIATTR_ANNOTATIONS
	.align		4
.L_25:
        /*002c*/ 	.byte	0x04, 0x55
        /*002e*/ 	.short	(.L_27 - .L_26)


	//   ....[0]....
.L_26:
        /*0030*/ 	.word	0x00000001
        /*0034*/ 	.byte	0xe0, 0x09, 0x00, 0x00, 0x01, 0x00, 0x00, 0x00, 0xf0, 0x09, 0x00, 0x00, 0x01, 0x00, 0x00, 0x00
        /* <DEDUP_REMOVED lines=715> */
        /*2cf4*/ 	.byte	0x60, 0x7f, 0x01, 0x00, 0x01, 0x00, 0x00, 0x00, 0x80, 0x7f, 0x01, 0x00


	//----- nvinfo : EIATTR_MERCURY_ISA_VERSION
	.align		4
.L_27:
        /*2d00*/ 	.byte	0x03, 0x5f
        /*2d02*/ 	.short	0x0101


	//----- nvinfo : EIATTR_INT_WARP_WIDE_INSTR_OFFSETS
	.align		4
        /*2d04*/ 	.byte	0x04, 0x31
        /*2d06*/ 	.short	(.L_29 - .L_28)


	//   ....[0]....
.L_28:
        /*2d08*/ 	.word	0x00000560


	//   ....[1]....
        /*2d0c*/ 	.word	0x00000580


	//   ....[2]....
        /*2d10*/ 	.word	0x000006e0


	//----- nvinfo : EIATTR_COOP_GROUP_MASK_REGIDS
	.align		4
.L_29:
        /*2d14*/ 	.byte	0x04, 0x29
        /*2d16*/ 	.short	(.L_31 - .L_30)


	//   ....[0]....
.L_30:
        /*2d18*/ 	.word	0xffffffff


	//   ....[1]....
        /*2d1c*/ 	.word	0xffffffff


	//   ....[2]....
        /*2d20*/ 	.word	0xffffffff


	//   ....[3]....
        /*2d24*/ 	.word	0xffffffff


	//   ....[4]....
        /*2d28*/ 	.word	0xffffffff


	//   ....[5]....
        /*2d2c*/ 	.word	0xffffffff


	//----- nvinfo : EIATTR_COOP_GROUP_INSTR_OFFSETS
	.align		4
.L_31:
        /*2d30*/ 	.byte	0x04, 0x28
        /*2d32*/ 	.short	(.L_33 - .L_32)


	//   ....[0]....
.L_32:
        /*2d34*/ 	.word	0x00000070


	//   ....[1]....
        /*2d38*/ 	.word	0x00000080


	//   ....[2]....
        /*2d3c*/ 	.word	0x000001a0


	//   ....[3]....
        /*2d40*/ 	.word	0x000003b0


	//   ....[4]....
        /*2d44*/ 	.word	0x00000820


	//   ....[5]....
        /*2d48*/ 	.word	0x000013f0


	//----- nvinfo : EIATTR_REG_RECONFIG
	.align		4
.L_33:
        /*2d4c*/ 	.byte	0x01, 0x54
	.zero		2


	//----- nvinfo : EIATTR_SYSCALL_OFFSETS
	.align		4
        /*2d50*/ 	.byte	0x04, 0x46
        /*2d52*/ 	.short	(.L_35 - .L_34)


	//   ....[0]....
.L_34:
        /*2d54*/ 	.word	0x000015a0


	//----- nvinfo : EIATTR_MBARRIER_INSTR_OFFSETS
	.align		4
.L_35:
        /*2d58*/ 	.byte	0x04, 0x39
        /*2d5a*/ 	.short	(.L_37 - .L_36)


	//   ....[0]....
.L_36:
        /*2d5c*/ 	.word	0x00000320
        /*2d60*/ 	.word	0x000000ff
        /*2d64*/ 	.word	0x00000000
        /*2d68*/ 	.short	0x0100
        /*2d6a*/ 	.byte	0x08
	.zero		1


	//   ....[1]....
        /*2d6c*/ 	.word	0x00000330
        /*2d70*/ 	.word	0x000000ff
        /*2d74*/ 	.word	0x00000018
        /*2d78*/ 	.short	0x0100
        /*2d7a*/ 	.byte	0x08
	.zero		1


	//   ....[2]....
        /*2d7c*/ 	.word	0x00000340
        /*2d80*/ 	.word	0x000000ff
        /*2d84*/ 	.word	0x00000008
        /*2d88*/ 	.short	0x0100
        /*2d8a*/ 	.byte	0x08
	.zero		1


	//   ....[3]....
        /*2d8c*/ 	.word	0x00000350
        /*2d90*/ 	.word	0x000000ff
        /*2d94*/ 	.word	0x00000020
        /*2d98*/ 	.short	0x0100
        /*2d9a*/ 	.byte	0x08
	.zero		1


	//   ....[4]....
        /*2d9c*/ 	.word	0x00000360
        /*2da0*/ 	.word	0x000000ff
        /*2da4*/ 	.word	0x00000010
        /*2da8*/ 	.short	0x0100
        /*2daa*/ 	.byte	0x08
	.zero		1


	//   ....[5]....
        /*2dac*/ 	.word	0x00000370
        /*2db0*/ 	.word	0x000000ff
        /*2db4*/ 	.word	0x00000028
        /*2db8*/ 	.short	0x0100
        /*2dba*/ 	.byte	0x08
	.zero		1


	//   ....[6]....
        /*2dbc*/ 	.word	0x00000750
        /*2dc0*/ 	.word	0x000000ff
        /*2dc4*/ 	.word	0x00000040
        /*2dc8*/ 	.short	0x0100
        /*2dca*/ 	.byte	0x06
	.zero		1


	//   ....[7]....
        /*2dcc*/ 	.word	0x00000780
        /*2dd0*/ 	.word	0x000000ff
        /*2dd4*/ 	.word	0x00000048
        /*2dd8*/ 	.short	0x0100
        /*2dda*/ 	.byte	0x06
	.zero		1


	//   ....[8]....
        /*2ddc*/ 	.word	0x00001680
        /*2de0*/ 	.word	0x00000004
        /*2de4*/ 	.word	0x00000000
        /*2de8*/ 	.short	0x010a
        /*2dea*/ 	.byte	0x3f
	.zero		1


	//   ....[9]....
        /*2dec*/ 	.word	0x000016c0
        /*2df0*/ 	.word	0x00000004
        /*2df4*/ 	.word	0x00000000
        /*2df8*/ 	.short	0x010a
        /*2dfa*/ 	.byte	0x3f
	.zero		1


	//   ....[10]....
        /*2dfc*/ 	.word	0x00004d10
        /*2e00*/ 	.word	0x00000003
        /*2e04*/ 	.word	0x00000000
        /*2e08*/ 	.short	0x010a
        /*2e0a*/ 	.byte	0x3f
	.zero		1


	//   ....[11]....
        /*2e0c*/ 	.word	0x00004d50
        /*2e10*/ 	.word	0x00000003
        /*2e14*/ 	.word	0x00000000
        /*2e18*/ 	.short	0x010a
        /*2e1a*/ 	.byte	0x3f
	.zero		1


	//   ....[12]....
        /*2e1c*/ 	.word	0x00008e30
        /*2e20*/ 	.word	0x00000003
        /*2e24*/ 	.word	0x00000000
        /*2e28*/ 	.short	0x0101
        /*2e2a*/ 	.byte	0x3f
	.zero		1


	//   ....[13]....
        /*2e2c*/ 	.word	0x00009060
        /*2e30*/ 	.word	0x00000000
        /*2e34*/ 	.word	0x00000000
        /*2e38*/ 	.short	0x0101
        /*2e3a*/ 	.byte	0x3f
	.zero		1


	//   ....[14]....
        /*2e3c*/ 	.word	0x00017af0
        /*2e40*/ 	.word	0x00000005
        /*2e44*/ 	.word	0x00000018
        /*2e48*/ 	.short	0x010a
        /*2e4a*/ 	.byte	0x3f
	.zero		1


	//   ....[15]....
        /*2e4c*/ 	.word	0x00017e80
        /*2e50*/ 	.word	0x00000002
        /*2e54*/ 	.word	0x00000048
        /*2e58*/ 	.short	0x0101
        /*2e5a*/ 	.byte	0x3f
	.zero		1


	//   ....[16]....
        /*2e5c*/ 	.word	0x00018680
        /*2e60*/ 	.word	0x00000005
        /*2e64*/ 	.word	0x00000000
        /*2e68*/ 	.short	0x010a
        /*2e6a*/ 	.byte	0x3f
	.zero		1


	//   ....[17]....
        /*2e6c*/ 	.word	0x00018710
        /*2e70*/ 	.word	0x00000007
        /*2e74*/ 	.word	0x00000000
        /*2e78*/ 	.short	0x010a
        /*2e7a*/ 	.byte	0x3f
	.zero		1


	//   ....[18]....
        /*2e7c*/ 	.word	0x000187a0
        /*2e80*/ 	.word	0x00000003
        /*2e84*/ 	.word	0x00000000
        /*2e88*/ 	.short	0x010a
        /*2e8a*/ 	.byte	0x3f
	.zero		1


	//   ....[19]....
        /*2e8c*/ 	.word	0x00018800
        /*2e90*/ 	.word	0x00000004
        /*2e94*/ 	.word	0x00000000
        /*2e98*/ 	.short	0x010a
        /*2e9a*/ 	.byte	0x3f
	.zero		1


	//   ....[20]....
        /*2e9c*/ 	.word	0x00018850
        /*2ea0*/ 	.word	0x00000003
        /*2ea4*/ 	.word	0x00000000
        /*2ea8*/ 	.short	0x010a
        /*2eaa*/ 	.byte	0x3f
	.zero		1


	//   ....[21]....
        /*2eac*/ 	.word	0x00018920
        /*2eb0*/ 	.word	0x00000005
        /*2eb4*/ 	.word	0x00000018
        /*2eb8*/ 	.short	0x010a
        /*2eba*/ 	.byte	0x3f
	.zero		1


	//   ....[22]....
        /*2ebc*/ 	.word	0x000189f0
        /*2ec0*/ 	.word	0x00000005
        /*2ec4*/ 	.word	0x00000000
        /*2ec8*/ 	.short	0x010a
        /*2eca*/ 	.byte	0x3f
	.zero		1


	//   ....[23]....
        /*2ecc*/ 	.word	0x00018a40
        /*2ed0*/ 	.word	0x00000007
        /*2ed4*/ 	.word	0x00000000
        /*2ed8*/ 	.short	0x010a
        /*2eda*/ 	.byte	0x3f
	.zero		1


	//----- nvinfo : EIATTR_NUM_MBARRIERS
	.align		4
.L_37:
        /*2edc*/ 	.byte	0x03, 0x38
        /*2ede*/ 	.short	0x0008


	//----- nvinfo : EIATTR_EXIT_INSTR_OFFSETS
	.align		4
        /*2ee0*/ 	.byte	0x04, 0x1c
        /*2ee2*/ 	.short	(.L_39 - .L_38)


	//   ....[0]....
.L_38:
        /*2ee4*/ 	.word	0x00000a80


	//   ....[1]....
        /*2ee8*/ 	.word	0x00001310


	//   ....[2]....
        /*2eec*/ 	.word	0x00017140


	//   ....[3]....
        /*2ef0*/ 	.word	0x00017760


	//   ....[4]....
        /*2ef4*/ 	.word	0x000187f0


	//----- nvinfo : EIATTR_MAX_THREADS
	.align		4
.L_39:
        /*2ef8*/ 	.byte	0x04, 0x05
        /*2efa*/ 	.short	(.L_41 - .L_40)
.L_40:
        /*2efc*/ 	.word	0x00000180
        /*2f00*/ 	.word	0x00000001
        /*2f04*/ 	.word	0x00000001


	//----- nvinfo : EIATTR_CRS_STACK_SIZE
	.align		4
.L_41:
        /*2f08*/ 	.byte	0x04, 0x1e
        /*2f0a*/ 	.short	(.L_43 - .L_42)
.L_42:
        /*2f0c*/ 	.word	0x00000000


	//----- nvinfo : EIATTR_CBANK_PARAM_SIZE
	.align		4
.L_43:
        /*2f10*/ 	.byte	0x03, 0x19
        /*2f12*/ 	.short	0x0470


	//----- nvinfo : EIATTR_PARAM_CBANK
	.align		4
        /*2f14*/ 	.byte	0x04, 0x0a
        /*2f16*/ 	.short	(.L_45 - .L_44)
	.align		4
.L_44:
        /*2f18*/ 	.word	index@(.nv.constant0._ZN7cutlass13device_kernelINS_4gemm6kernel13GemmUniversalIN4cute5tupleIJiiiiEEENS1_10collective13CollectiveMmaINS1_34MainloopSm90TmaGmmaWarpSpecializedILi3ENS5_IJNS4_1CILi2EEENSA_ILi1EEESC_EEENS1_35KernelTmaWarpSpecializedCooperativeEEENS5_IJNSA_ILi256EEESG_NSA_ILi32EEEEEEfNS5_IJlSC_lEEEfSJ_NS4_8TiledMMAINS4_8MMA_AtomIJNS4_4SM904GMMA30MMA_64x256x8_F32TF32TF32_SS_TNILNSN_7ScaleInE1ELSP_1EEEEEENS4_6LayoutISD_NS5_IJSC_NSA_ILi0EEEST_EEEEENS5_IJNS4_10UnderscoreESW_SW_EEEEENS4_13SM90_TMA_LOADENS4_14ComposedLayoutINS4_7SwizzleILi3ELi4ELi3EEENS4_18smem_ptr_flag_bitsILi32EEENSS_INS5_IJNSA_ILi8EEESH_EEENS5_IJSH_SC_EEEEEEEvNS4_8identityENS4_23SM90_TMA_LOAD_MULTICASTES19_vS1A_EENS_8epilogue10collective6detail29Sm90TmaWarpSpecializedAdapterINS1E_15DefaultEpilogueIfSJ_SJ_NS1D_6thread17LinearCombinationIfLi1EffLNS1I_9ScaleType4KindE0ELNS_15FloatRoundStyleE2EfEENS1_15EpilogueDefaultEEEEEvvEEEEvNT_6ParamsE)
        /*2f1c*/ 	.short	0x0210
        /*2f1e*/ 	.short	0x0470


	//----- nvinfo : EIATTR_SW_WAR
	.align		4
.L_45:
        /*2f20*/ 	.byte	0x04, 0x36
        /*2f22*/ 	.short	(.L_47 - .L_46)
.L_46:
        /*2f24*/ 	.word	0x00000008
.L_47:


//--------------------- .nv.callgraph             --------------------------
	.section	.nv.callgraph,"",@"SHT_CUDA_CALLGRAPH"
	.align	4
	.sectionentsize	8
	.align		4
        /*0000*/ 	.word	0x00000000
	.align		4
        /*0004*/ 	.word	0xffffffff
	.align		4
        /*0008*/ 	.word	index@(_ZN7cutlass13device_kernelINS_4gemm6kernel13GemmUniversalIN4cute5tupleIJiiiiEEENS1_10collective13CollectiveMmaINS1_34MainloopSm90TmaGmmaWarpSpecializedILi3ENS5_IJNS4_1CILi2EEENSA_ILi1EEESC_EEENS1_35KernelTmaWarpSpecializedCooperativeEEENS5_IJNSA_ILi256EEESG_NSA_ILi32EEEEEEfNS5_IJlSC_lEEEfSJ_NS4_8TiledMMAINS4_8MMA_AtomIJNS4_4SM904GMMA30MMA_64x256x8_F32TF32TF32_SS_TNILNSN_7ScaleInE1ELSP_1EEEEEENS4_6LayoutISD_NS5_IJSC_NSA_ILi0EEEST_EEEEENS5_IJNS4_10UnderscoreESW_SW_EEEEENS4_13SM90_TMA_LOADENS4_14ComposedLayoutINS4_7SwizzleILi3ELi4ELi3EEENS4_18smem_ptr_flag_bitsILi32EEENSS_INS5_IJNSA_ILi8EEESH_EEENS5_IJSH_SC_EEEEEEEvNS4_8identityENS4_23SM90_TMA_LOAD_MULTICASTES19_vS1A_EENS_8epilogue10collective6detail29Sm90TmaWarpSpecializedAdapterINS1E_15DefaultEpilogueIfSJ_SJ_NS1D_6thread17LinearCombinationIfLi1EffLNS1I_9ScaleType4KindE0ELNS_15FloatRoundStyleE2EfEENS1_15EpilogueDefaultEEEEEvvEEEEvNT_6ParamsE)
	.align		4
        /*000c*/ 	.word	index@(__assertfail)
	.align		4
        /*0010*/ 	.word	0x00000000
	.align		4
        /*0014*/ 	.word	0xfffffffe
	.align		4
        /*0018*/ 	.word	0x00000000
	.align		4
        /*001c*/ 	.word	0xfffffffd
	.align		4
        /*0020*/ 	.word	0x00000000
	.align		4
        /*0024*/ 	.word	0xfffffffc


//--------------------- .nv.constant4             --------------------------
	.section	.nv.constant4,"a",@progbits
	.align	8
	.align		8
.nv.constant4:
        /*0000*/ 	.dword	__assertfail
	.align		8
        /*0008*/ 	.dword	__unnamed_1
	.align		8
        /*0010*/ 	.dword	_ZN40_INTERNAL_5a95d68c_4_k_cu_a0081633_263114cuda3std3__45__cpo5beginE
	.align		8
        /*0018*/ 	.dword	_ZN40_INTERNAL_5a95d68c_4_k_cu_a0081633_263114cuda3std3__45__cpo3endE
	.align		8
        /*0020*/ 	.dword	_ZN40_INTERNAL_5a95d68c_4_k_cu_a0081633_263114cuda3std3__45__cpo6cbeginE
	.align		8
        /*0028*/ 	.dword	_ZN40_INTERNAL_5a95d68c_4_k_cu_a0081633_263114cuda3std3__45__cpo4cendE
	.align		8
        /*0030*/ 	.dword	_ZN40_INTERNAL_5a95d68c_4_k_cu_a0081633_263114cuda3std3__442_GLOBAL__N__5a95d68c_4_k_cu_a0081633_263116ignoreE
	.align		8
        /*0038*/ 	.dword	_ZN40_INTERNAL_5a95d68c_4_k_cu_a0081633_263114cuda3std3__419piecewise_constructE
	.align		8
        /*0040*/ 	.dword	_ZN40_INTERNAL_5a95d68c_4_k_cu_a0081633_263114cuda3std3__48in_placeE
	.align		8
        /*0048*/ 	.dword	_ZN40_INTERNAL_5a95d68c_4_k_cu_a0081633_263114cuda3std6ranges3__45__cpo4swapE
	.align		8
        /*0050*/ 	.dword	_ZN40_INTERNAL_5a95d68c_4_k_cu_a0081633_263114cuda3std6ranges3__45__cpo9iter_moveE
	.align		8
        /*0058*/ 	.dword	_ZN40_INTERNAL_5a95d68c_4_k_cu_a0081633_263114cute7productE
	.align		8
        /*0060*/ 	.dword	_ZN40_INTERNAL_5a95d68c_4_k_cu_a0081633_263114cute1_E
	.align		8
        /*0068*/ 	.dword	$str$22
	.align		8
        /*0070*/ 	.dword	$str$23


//--------------------- .text._ZN7cutlass13device_kernelINS_4gemm6kernel13GemmUniversalIN4cute5tupleIJiiiiEEENS1_10collective13CollectiveMmaINS1_34MainloopSm90TmaGmmaWarpSpecializedILi3ENS5_IJNS4_1CILi2EEENSA_ILi1EEESC_EEENS1_35KernelTmaWarpSpecializedCooperativeEEENS5_IJNSA_ILi256EEESG_NSA_ILi32EEEEEEfNS5_IJlSC_lEEEfSJ_NS4_8TiledMMAINS4_8MMA_AtomIJNS4_4SM904GMMA30MMA_64x256x8_F32TF32TF32_SS_TNILNSN_7ScaleInE1ELSP_1EEEEEENS4_6LayoutISD_NS5_IJSC_NSA_ILi0EEEST_EEEEENS5_IJNS4_10UnderscoreESW_SW_EEEEENS4_13SM90_TMA_LOADENS4_14ComposedLayoutINS4_7SwizzleILi3ELi4ELi3EEENS4_18smem_ptr_flag_bitsILi32EEENSS_INS5_IJNSA_ILi8EEESH_EEENS5_IJSH_SC_EEEEEEEvNS4_8identityENS4_23SM90_TMA_LOAD_MULTICASTES19_vS1A_EENS_8epilogue10collective6detail29Sm90TmaWarpSpecializedAdapterINS1E_15DefaultEpilogueIfSJ_SJ_NS1D_6thread17LinearCombinationIfLi1EffLNS1I_9ScaleType4KindE0ELNS_15FloatRoundStyleE2EfEENS1_15EpilogueDefaultEEEEEvvEEEEvNT_6ParamsE --------------------------
	.section	.text._ZN7cutlass13device_kernelINS_4gemm6kernel13GemmUniversalIN4cute5tupleIJiiiiEEENS1_10collective13CollectiveMmaINS1_34MainloopSm90TmaGmmaWarpSpecializedILi3ENS5_IJNS4_1CILi2EEENSA_ILi1EEESC_EEENS1_35KernelTmaWarpSpecializedCooperativeEEENS5_IJNSA_ILi256EEESG_NSA_ILi32EEEEEEfNS5_IJlSC_lEEEfSJ_NS4_8TiledMMAINS4_8MMA_AtomIJNS4_4SM904GMMA30MMA_64x256x8_F32TF32TF32_SS_TNILNSN_7ScaleInE1ELSP_1EEEEEENS4_6LayoutISD_NS5_IJSC_NSA_ILi0EEEST_EEEEENS5_IJNS4_10UnderscoreESW_SW_EEEEENS4_13SM90_TMA_LOADENS4_14ComposedLayoutINS4_7SwizzleILi3ELi4ELi3EEENS4_18smem_ptr_flag_bitsILi32EEENSS_INS5_IJNSA_ILi8EEESH_EEENS5_IJSH_SC_EEEEEEEvNS4_8identityENS4_23SM90_TMA_LOAD_MULTICASTES19_vS1A_EENS_8epilogue10collective6detail29Sm90TmaWarpSpecializedAdapterINS1E_15DefaultEpilogueIfSJ_SJ_NS1D_6thread17LinearCombinationIfLi1EffLNS1I_9ScaleType4KindE0ELNS_15FloatRoundStyleE2EfEENS1_15EpilogueDefaultEEEEEvvEEEEvNT_6ParamsE,"ax",@progbits
	.align	128
.text._ZN7cutlass13device_kernelINS_4gemm6kernel13GemmUniversalIN4cute5tupleIJiiiiEEENS1_10collective13CollectiveMmaINS1_34MainloopSm90TmaGmmaWarpSpecializedILi3ENS5_IJNS4_1CILi2EEENSA_ILi1EEESC_EEENS1_35KernelTmaWarpSpecializedCooperativeEEENS5_IJNSA_ILi256EEESG_NSA_ILi32EEEEEEfNS5_IJlSC_lEEEfSJ_NS4_8TiledMMAINS4_8MMA_AtomIJNS4_4SM904GMMA30MMA_64x256x8_F32TF32TF32_SS_TNILNSN_7ScaleInE1ELSP_1EEEEEENS4_6LayoutISD_NS5_IJSC_NSA_ILi0EEEST_EEEEENS5_IJNS4_10UnderscoreESW_SW_EEEEENS4_13SM90_TMA_LOADENS4_14ComposedLayoutINS4_7SwizzleILi3ELi4ELi3EEENS4_18smem_ptr_flag_bitsILi32EEENSS_INS5_IJNSA_ILi8EEESH_EEENS5_IJSH_SC_EEEEEEEvNS4_8identityENS4_23SM90_TMA_LOAD_MULTICASTES19_vS1A_EENS_8epilogue10collective6detail29Sm90TmaWarpSpecializedAdapterINS1E_15DefaultEpilogueIfSJ_SJ_NS1D_6thread17LinearCombinationIfLi1EffLNS1I_9ScaleType4KindE0ELNS_15FloatRoundStyleE2EfEENS1_15EpilogueDefaultEEEEEvvEEEEvNT_6ParamsE:
        .type           _ZN7cutlass13device_kernelINS_4gemm6kernel13GemmUniversalIN4cute5tupleIJiiiiEEENS1_10collective13CollectiveMmaINS1_34MainloopSm90TmaGmmaWarpSpecializedILi3ENS5_IJNS4_1CILi2EEENSA_ILi1EEESC_EEENS1_35KernelTmaWarpSpecializedCooperativeEEENS5_IJNSA_ILi256EEESG_NSA_ILi32EEEEEEfNS5_IJlSC_lEEEfSJ_NS4_8TiledMMAINS4_8MMA_AtomIJNS4_4SM904GMMA30MMA_64x256x8_F32TF32TF32_SS_TNILNSN_7ScaleInE1ELSP_1EEEEEENS4_6LayoutISD_NS5_IJSC_NSA_ILi0EEEST_EEEEENS5_IJNS4_10UnderscoreESW_SW_EEEEENS4_13SM90_TMA_LOADENS4_14ComposedLayoutINS4_7SwizzleILi3ELi4ELi3EEENS4_18smem_ptr_flag_bitsILi32EEENSS_INS5_IJNSA_ILi8EEESH_EEENS5_IJSH_SC_EEEEEEEvNS4_8identityENS4_23SM90_TMA_LOAD_MULTICASTES19_vS1A_EENS_8epilogue10collective6detail29Sm90TmaWarpSpecializedAdapterINS1E_15DefaultEpilogueIfSJ_SJ_NS1D_6thread17LinearCombinationIfLi1EffLNS1I_9ScaleType4KindE0ELNS_15FloatRoundStyleE2EfEENS1_15EpilogueDefaultEEEEEvvEEEEvNT_6ParamsE,@function
        .size           _ZN7cutlass13device_kernelINS_4gemm6kernel13GemmUniversalIN4cute5tupleIJiiiiEEENS1_10collective13CollectiveMmaINS1_34MainloopSm90TmaGmmaWarpSpecializedILi3ENS5_IJNS4_1CILi2EEENSA_ILi1EEESC_EEENS1_35KernelTmaWarpSpecializedCooperativeEEENS5_IJNSA_ILi256EEESG_NSA_ILi32EEEEEEfNS5_IJlSC_lEEEfSJ_NS4_8TiledMMAINS4_8MMA_AtomIJNS4_4SM904GMMA30MMA_64x256x8_F32TF32TF32_SS_TNILNSN_7ScaleInE1ELSP_1EEEEEENS4_6LayoutISD_NS5_IJSC_NSA_ILi0EEEST_EEEEENS5_IJNS4_10UnderscoreESW_SW_EEEEENS4_13SM90_TMA_LOADENS4_14ComposedLayoutINS4_7SwizzleILi3ELi4ELi3EEENS4_18smem_ptr_flag_bitsILi32EEENSS_INS5_IJNSA_ILi8EEESH_EEENS5_IJSH_SC_EEEEEEEvNS4_8identityENS4_23SM90_TMA_LOAD_MULTICASTES19_vS1A_EENS_8epilogue10collective6detail29Sm90TmaWarpSpecializedAdapterINS1E_15DefaultEpilogueIfSJ_SJ_NS1D_6thread17LinearCombinationIfLi1EffLNS1I_9ScaleType4KindE0ELNS_15FloatRoundStyleE2EfEENS1_15EpilogueDefaultEEEEEvvEEEEvNT_6ParamsE,(.L_x_579 - _ZN7cutlass13device_kernelINS_4gemm6kernel13GemmUniversalIN4cute5tupleIJiiiiEEENS1_10collective13CollectiveMmaINS1_34MainloopSm90TmaGmmaWarpSpecializedILi3ENS5_IJNS4_1CILi2EEENSA_ILi1EEESC_EEENS1_35KernelTmaWarpSpecializedCooperativeEEENS5_IJNSA_ILi256EEESG_NSA_ILi32EEEEEEfNS5_IJlSC_lEEEfSJ_NS4_8TiledMMAINS4_8MMA_AtomIJNS4_4SM904GMMA30MMA_64x256x8_F32TF32TF32_SS_TNILNSN_7ScaleInE1ELSP_1EEEEEENS4_6LayoutISD_NS5_IJSC_NSA_ILi0EEEST_EEEEENS5_IJNS4_10UnderscoreESW_SW_EEEEENS4_13SM90_TMA_LOADENS4_14ComposedLayoutINS4_7SwizzleILi3ELi4ELi3EEENS4_18smem_ptr_flag_bitsILi32EEENSS_INS5_IJNSA_ILi8EEESH_EEENS5_IJSH_SC_EEEEEEEvNS4_8identityENS4_23SM90_TMA_LOAD_MULTICASTES19_vS1A_EENS_8epilogue10collective6detail29Sm90TmaWarpSpecializedAdapterINS1E_15DefaultEpilogueIfSJ_SJ_NS1D_6thread17LinearCombinationIfLi1EffLNS1I_9ScaleType4KindE0ELNS_15FloatRoundStyleE2EfEENS1_15EpilogueDefaultEEEEEvvEEEEvNT_6ParamsE)
        .other          _ZN7cutlass13device_kernelINS_4gemm6kernel13GemmUniversalIN4cute5tupleIJiiiiEEENS1_10collective13CollectiveMmaINS1_34MainloopSm90TmaGmmaWarpSpecializedILi3ENS5_IJNS4_1CILi2EEENSA_ILi1EEESC_EEENS1_35KernelTmaWarpSpecializedCooperativeEEENS5_IJNSA_ILi256EEESG_NSA_ILi32EEEEEEfNS5_IJlSC_lEEEfSJ_NS4_8TiledMMAINS4_8MMA_AtomIJNS4_4SM904GMMA30MMA_64x256x8_F32TF32TF32_SS_TNILNSN_7ScaleInE1ELSP_1EEEEEENS4_6LayoutISD_NS5_IJSC_NSA_ILi0EEEST_EEEEENS5_IJNS4_10UnderscoreESW_SW_EEEEENS4_13SM90_TMA_LOADENS4_14ComposedLayoutINS4_7SwizzleILi3ELi4ELi3EEENS4_18smem_ptr_flag_bitsILi32EEENSS_INS5_IJNSA_ILi8EEESH_EEENS5_IJSH_SC_EEEEEEEvNS4_8identityENS4_23SM90_TMA_LOAD_MULTICASTES19_vS1A_EENS_8epilogue10collective6detail29Sm90TmaWarpSpecializedAdapterINS1E_15DefaultEpilogueIfSJ_SJ_NS1D_6thread17LinearCombinationIfLi1EffLNS1I_9ScaleType4KindE0ELNS_15FloatRoundStyleE2EfEENS1_15EpilogueDefaultEEEEEvvEEEEvNT_6ParamsE,@"STO_CUDA_ENTRY STV_DEFAULT"
_ZN7cutlass13device_kernelINS_4gemm6kernel13GemmUniversalIN4cute5tupleIJiiiiEEENS1_10collective13CollectiveMmaINS1_34MainloopSm90TmaGmmaWarpSpecializedILi3ENS5_IJNS4_1CILi2EEENSA_ILi1EEESC_EEENS1_35KernelTmaWarpSpecializedCooperativeEEENS5_IJNSA_ILi256EEESG_NSA_ILi32EEEEEEfNS5_IJlSC_lEEEfSJ_NS4_8TiledMMAINS4_8MMA_AtomIJNS4_4SM904GMMA30MMA_64x256x8_F32TF32TF32_SS_TNILNSN_7ScaleInE1ELSP_1EEEEEENS4_6LayoutISD_NS5_IJSC_NSA_ILi0EEEST_EEEEENS5_IJNS4_10UnderscoreESW_SW_EEEEENS4_13SM90_TMA_LOADENS4_14ComposedLayoutINS4_7SwizzleILi3ELi4ELi3EEENS4_18smem_ptr_flag_bitsILi32EEENSS_INS5_IJNSA_ILi8EEESH_EEENS5_IJSH_SC_EEEEEEEvNS4_8identityENS4_23SM90_TMA_LOAD_MULTICASTES19_vS1A_EENS_8epilogue10collective6detail29Sm90TmaWarpSpecializedAdapterINS1E_15DefaultEpilogueIfSJ_SJ_NS1D_6thread17LinearCombinationIfLi1EffLNS1I_9ScaleType4KindE0ELNS_15FloatRoundStyleE2EfEENS1_15EpilogueDefaultEEEEEvvEEEEvNT_6ParamsE:
[----:B------:R-:W0:Y:S02]  /*0000*/  LDC R1, c[0x0][0x28] ;  /* 0x00000a00ff017b82 */ /* 0x000e240000000800 */
[----:B0-----:R-:W-:Y:S01]  /*0010*/  IADD3 R1, R1, -0x788, RZ ;  /* 0xfffff87801017810 */ /* 0x001fe20007ffe0ff */
[----:B------:R-:W0:Y:S01]  /*0020*/  S2R R4, SR_TID.X ;  /* 0x0000000000047919 */ /* 0x000e220000002100 */
[----:B------:R-:W-:Y:S01]  /*0030*/  ELECT P0, URZ, PT ;  /* 0x00000000003f782f */ /* 0x000fe20003800000 */
[----:B------:R-:W-:Y:S01]  /*0040*/  BSSY B0, `(.L_x_0) ;  /* 0x0000015000007945 */ /* 0x000fe20003800000 */
[--C-:B0-----:R-:W-:Y:S02]  /*0050*/  SHF.R.U32.HI R0, RZ, 0x5, R4.reuse ;  /* 0x00000005ff007819 */ /* 0x101fe40000011604 */
[----:B------:R-:W-:-:S03]  /*0060*/  SHF.R.U32.HI R2, RZ, 0x7, R4 ;  /* 0x00000007ff027819 */ /* 0x000fc60000011604 */
[----:B------:R-:W0:Y:S04]  /*0070*/  SHFL.IDX PT, R3, R0, RZ, 0x1f ;  /* 0x00001fff00037589 */ /* 0x000e2800000e0000 */
[----:B------:R-:W1:Y:S01]  /*0080*/  SHFL.IDX PT, R2, R2, RZ, 0x1f ;  /* 0x00001fff02027589 */ /* 0x000e6200000e0000 */
[----:B0-----:R-:W-:Y:S02]  /*0090*/  R2UR UR9, R3 ;  /* 0x00000000030972ca */ /* 0x001fe400000e0000 */
[----:B-1----:R-:W-:-:S11]  /*00a0*/  R2UR UR5, R2 ;  /* 0x00000000020572ca */ /* 0x002fd600000e0000 */
[----:B------:R-:W-:Y:S02]  /*00b0*/  USHF.R.S32.HI UR4, URZ, 0x1f, UR9 ;  /* 0x0000001f3f047899 */ /* 0x000fe40008011409 */
[----:B------:R-:W-:Y:S02]  /*00c0*/  ISETP.NE.OR P0, PT, RZ, UR9, !P0 ;  /* 0x00000009ff007c0c */ /* 0x000fe4000c705670 */
[----:B------:R-:W-:-:S04]  /*00d0*/  ULEA.HI UR4, UR4, UR9, URZ, 0x2 ;  /* 0x0000000904047291 */ /* 0x000fc8000f8f103f */
[----:B------:R-:W-:-:S04]  /*00e0*/  ULOP3.LUT UR4, UR4, 0xfffffffc, URZ, 0xc0, !UPT ;  /* 0xfffffffc04047892 */ /* 0x000fc8000f8ec03f */
[----:B------:R-:W-:-:S03]  /*00f0*/  UIADD3 UR9, UR9, -UR4, URZ ;  /* 0x8000000409097290 */ /* 0x000fc6000fffe03f */
[----:B------:R-:W-:Y:S09]  /*0100*/  @P0 BRA `(.L_x_1) ;  /* 0x0000000000200947 */ /* 0x000ff20003800000 */
[----:B------:R-:W-:Y:S02]  /*0110*/  ULDC.64 UR6, c[0x0][0x198] ;  /* 0x0000660000067ab9 */ /* 0x000fe40000000a00 */
[----:B------:R-:W-:Y:S02]  /*0120*/  UIADD3 UR10, UP0, UR6, 0xf0, URZ ;  /* 0x000000f0060a7890 */ /* 0x000fe4000ff1e03f */
[----:B------:R-:W-:Y:S02]  /*0130*/  UIADD3 UR6, UP1, UR6, 0x1f0, URZ ;  /* 0x000001f006067890 */ /* 0x000fe4000ff3e03f */
[----:B------:R-:W-:Y:S02]  /*0140*/  UIADD3.X UR11, URZ, UR7, URZ, UP0, !UPT ;  /* 0x000000073f0b7290 */ /* 0x000fe400087fe43f */
[----:B------:R-:W-:-:S07]  /*0150*/  UIADD3.X UR7, URZ, UR7, URZ, UP1, !UPT ;  /* 0x000000073f077290 */ /* 0x000fce0008ffe43f */
[----:B------:R0:W-:Y:S02]  /*0160*/  UTMACCTL.PF [UR10] ;  /* 0x000000000a0079b9 */ /* 0x0001e40008040000 */
[----:B------:R0:W-:Y:S02]  /*0170*/  UTMACCTL.PF [UR6] ;  /* 0x00000000060079b9 */ /* 0x0001e40008040000 */
[----:B0-----:R-:W-:Y:S01]  /*0180*/  NOP ;  /* 0x0000000000007918 */ /* 0x001fe20000000000 */
.L_x_1:
[----:B------:R-:W-:Y:S05]  /*0190*/  BSYNC B0 ;  /* 0x0000000000007941 */ /* 0x000fea0003800000 */
.L_x_0:
[----:B------:R-:W0:Y:S01]  /*01a0*/  SHFL.IDX PT, R2, R0, RZ, 0x1f ;  /* 0x00001fff00027589 */ /* 0x000e2200000e0000 */
[----:B------:R-:W-:Y:S01]  /*01b0*/  UISETP.NE.AND UP0, UPT, UR9, 0x3, UPT ;  /* 0x000000030900788c */ /* 0x000fe2000bf05270 */
[----:B------:R-:W-:Y:S01]  /*01c0*/  ISETP.NE.AND P1, PT, RZ, UR5, PT ;  /* 0x00000005ff007c0c */ /* 0x000fe2000bf25270 */
[----:B------:R-:W-:Y:S02]  /*01d0*/  UIADD3 UR16, UR5, -0x1, URZ ;  /* 0xffffffff05107890 */ /* 0x000fe4000fffe03f */
[----:B------:R-:W-:Y:S02]  /*01e0*/  UISETP.EQ.OR UP0, UPT, UR9, URZ, !UP0 ;  /* 0x0000003f0900728c */ /* 0x000fe4000c702670 */
[----:B------:R-:W-:Y:S02]  /*01f0*/  UISETP.GE.U32.AND UP1, UPT, UR16, 0x2, UPT ;  /* 0x000000021000788c */ /* 0x000fe4000bf26070 */
[----:B------:R-:W-:-:S04]  /*0200*/  UISETP.EQ.AND UP0, UPT, UR5, URZ, UP0 ;  /* 0x0000003f0500728c */ /* 0x000fc80008702270 */
[----:B------:R-:W-:-:S04]  /*0210*/  USEL UR40, URZ, 0x1, !UP0 ;  /* 0x000000013f287887 */ /* 0x000fc8000c000000 */
[----:B------:R-:W-:Y:S01]  /*0220*/  USEL UR40, UR40, 0x2, UP1 ;  /* 0x0000000228287887 */ /* 0x000fe20008800000 */
[----:B0-----:R-:W-:-:S13]  /*0230*/  ISETP.NE.AND P0, PT, R2, RZ, PT ;  /* 0x000000ff0200720c */ /* 0x001fda0003f05270 */
[----:B------:R-:W-:Y:S05]  /*0240*/  @P0 BRA `(.L_x_2) ;  /* 0x0000000000500947 */ /* 0x000fea0003800000 */
[----:B------:R-:W0:Y:S01]  /*0250*/  S2UR UR8, SR_CgaCtaId ;  /* 0x00000000000879c3 */ /* 0x000e220000008800 */
[----:B------:R-:W-:Y:S01]  /*0260*/  UMOV UR4, 0x400 ;  /* 0x0000040000047882 */ /* 0x000fe20000000000 */
[----:B------:R-:W-:Y:S01]  /*0270*/  UMOV UR5, 0x1 ;  /* 0x0000000100057882 */ /* 0x000fe20000000000 */
[----:B------:R-:W-:Y:S01]  /*0280*/  UMOV UR6, 0x4 ;  /* 0x0000000400067882 */ /* 0x000fe20000000000 */
[----:B------:R-:W-:Y:S01]  /*0290*/  ELECT P0, URZ, PT ;  /* 0x00000000003f782f */ /* 0x000fe20003800000 */
[----:B------:R-:W-:-:S04]  /*02a0*/  UIADD3 UR6, -UR6, 0x100000, URZ ;  /* 0x0010000006067890 */ /* 0x000fc8000fffe13f */
[----:B------:R-:W-:Y:S02]  /*02b0*/  USHF.L.U32 UR7, UR6, 0xb, URZ ;  /* 0x0000000b06077899 */ /* 0x000fe4000800063f */
[----:B------:R-:W-:Y:S02]  /*02c0*/  USHF.L.U32 UR6, UR6, 0x1, URZ ;  /* 0x0000000106067899 */ /* 0x000fe4000800063f */
[----:B0-----:R-:W-:Y:S02]  /*02d0*/  ULEA UR8, UR8, UR4, 0x18 ;  /* 0x0000000408087291 */ /* 0x001fe4000f8ec03f */
[----:B------:R-:W-:-:S04]  /*02e0*/  UIADD3 UR4, -UR5, 0x100000, URZ ;  /* 0x0010000005047890 */ /* 0x000fc8000fffe13f */
[----:B------:R-:W-:Y:S02]  /*02f0*/  USHF.L.U32 UR5, UR4, 0xb, URZ ;  /* 0x0000000b04057899 */ /* 0x000fe4000800063f */
[----:B------:R-:W-:Y:S01]  /*0300*/  USHF.L.U32 UR4, UR4, 0x1, URZ ;  /* 0x0000000104047899 */ /* 0x000fe2000800063f */
[----:B------:R-:W0:Y:S11]  /*0310*/  FENCE.VIEW.ASYNC.S ;  /* 0x00000000000073c6 */ /* 0x000e360000000000 */
[----:B0-----:R0:W1:Y:S01]  /*0320*/  SYNCS.EXCH.64 URZ, [UR8], UR4 ;  /* 0x00000004083f75b2 */ /* 0x0010620008000100 */
[----:B------:R0:W2:Y:S01]  /*0330*/  SYNCS.EXCH.64 URZ, [UR8+0x18], UR6 ;  /* 0x00001806083f75b2 */ /* 0x0000a20008000100 */
[----:B------:R0:W3:Y:S01]  /*0340*/  SYNCS.EXCH.64 URZ, [UR8+0x8], UR4 ;  /* 0x00000804083f75b2 */ /* 0x0000e20008000100 */
[----:B------:R0:W4:Y:S01]  /*0350*/  SYNCS.EXCH.64 URZ, [UR8+0x20], UR6 ;  /* 0x00002006083f75b2 */ /* 0x0001220008000100 */
[----:B------:R0:W0:Y:S01]  /*0360*/  SYNCS.EXCH.64 URZ, [UR8+0x10], UR4 ;  /* 0x00001004083f75b2 */ /* 0x0000220008000100 */
[----:B------:R0:W0:Y:S01]  /*0370*/  SYNCS.EXCH.64 URZ, [UR8+0x28], UR6 ;  /* 0x00002806083f75b2 */ /* 0x0000220008000100 */
[----:B------:R-:W-:Y:S01]  /*0380*/  NOP ;  /* 0x0000000000007918 */ /* 0x000fe20000000000 */
.L_x_2:
[----:B------:R-:W5:Y:S01]  /*0390*/  S2UR UR13, SR_CTAID.X ;  /* 0x00000000000d79c3 */ /* 0x000f620000002500 */
[----:B------:R-:W-:Y:S01]  /*03a0*/  SHF.R.S32.HI R3, RZ, 0x1f, R4 ;  /* 0x0000001fff037819 */ /* 0x000fe20000011404 */
[----:B------:R5:W1:Y:S01]  /*03b0*/  SHFL.IDX PT, R6, R0, RZ, 0x1f ;  /* 0x00001fff00067589 */ /* 0x000a6200000e0000 */
[----:B0-----:R-:W-:Y:S01]  /*03c0*/  ULDC UR4, c[0x0][0x150] ;  /* 0x0000540000047ab9 */ /* 0x001fe20000000800 */
[----:B------:R-:W-:Y:S02]  /*03d0*/  ELECT P0, URZ, PT ;  /* 0x00000000003f782f */ /* 0x000fe40003800000 */
[----:B------:R-:W-:Y:S01]  /*03e0*/  LEA.HI R3, R3, R4, RZ, 0x7 ;  /* 0x0000000403037211 */ /* 0x000fe200078f38ff */
[----:B------:R-:W-:Y:S01]  /*03f0*/  ULDC UR5, c[0x0][0x154] ;  /* 0x0000550000057ab9 */ /* 0x000fe20000000800 */
[----:B------:R-:W-:Y:S01]  /*0400*/  SHF.R.S32.HI R7, RZ, 0x1f, R2 ;  /* 0x0000001fff077819 */ /* 0x000fe20000011402 */
[----:B------:R-:W0:Y:S01]  /*0410*/  S2UR UR10, SR_CTAID.Y ;  /* 0x00000000000a79c3 */ /* 0x000e220000002600 */
[----:B------:R-:W-:Y:S01]  /*0420*/  LOP3.LUT R3, R3, 0xffffff80, RZ, 0xc0, !PT ;  /* 0xffffff8003037812 */ /* 0x000fe200078ec0ff */
[----:B------:R-:W-:Y:S01]  /*0430*/  ULDC UR8, c[0x0][0x144] ;  /* 0x0000510000087ab9 */ /* 0x000fe20000000800 */
[----:B------:R-:W-:Y:S01]  /*0440*/  LEA.HI R7, R7, R2, RZ, 0x2 ;  /* 0x0000000207077211 */ /* 0x000fe200078f10ff */
[----:B------:R-:W-:Y:S01]  /*0450*/  NOP ;  /* 0x0000000000007918 */ /* 0x000fe20000000000 */
[----:B------:R-:W-:Y:S01]  /*0460*/  NOP ;  /* 0x0000000000007918 */ /* 0x000fe20000000000 */
[----:B------:R-:W-:Y:S01]  /*0470*/  IMAD.IADD R3, R4, 0x1, -R3 ;  /* 0x0000000104037824 */ /* 0x000fe200078e0a03 */
[----:B------:R-:W-:Y:S01]  /*0480*/  LOP3.LUT R7, R7, 0x3ffffffc, RZ, 0xc0, !PT ;  /* 0x3ffffffc07077812 */ /* 0x000fe200078ec0ff */
[----:B------:R-:W-:Y:S01]  /*0490*/  ULDC UR11, c[0x0][0x148] ;  /* 0x00005200000b7ab9 */ /* 0x000fe20000000800 */
[----:B------:R-:W-:-:S02]  /*04a0*/  IMAD.MOV.U32 R17, RZ, RZ, 0x1 ;  /* 0x00000001ff117424 */ /* 0x000fc400078e00ff */
[----:B------:R-:W-:Y:S01]  /*04b0*/  SHF.R.S32.HI R4, RZ, 0x1f, R3 ;  /* 0x0000001fff047819 */ /* 0x000fe20000011403 */
[----:B------:R-:W-:-:S03]  /*04c0*/  IMAD.IADD R2, R2, 0x1, -R7 ;  /* 0x0000000102027824 */ /* 0x000fc600078e0a07 */
[----:B------:R-:W-:Y:S02]  /*04d0*/  LEA.HI R4, R4, R3, RZ, 0x3 ;  /* 0x0000000304047211 */ /* 0x000fe400078f18ff */
[----:B-----5:R-:W-:Y:S02]  /*04e0*/  I2FP.F32.U32 R5, UR13 ;  /* 0x0000000d00057c45 */ /* 0x020fe40008201000 */
[--C-:B------:R-:W-:Y:S02]  /*04f0*/  SHF.R.S32.HI R0, RZ, 0x3, R4.reuse ;  /* 0x00000003ff007819 */ /* 0x100fe40000011404 */
[----:B-1----:R-:W-:Y:S01]  /*0500*/  ISETP.NE.OR P0, PT, R6, RZ, !P0 ;  /* 0x000000ff0600720c */ /* 0x002fe20004705670 */
[----:B------:R-:W-:Y:S01]  /*0510*/  FMUL R8, R5, UR4 ;  /* 0x0000000405087c20 */ /* 0x000fe20008400000 */
[----:B------:R-:W-:-:S04]  /*0520*/  SHF.R.S32.HI R5, RZ, 0x1f, R4 ;  /* 0x0000001fff057819 */ /* 0x000fc80000011404 */
[----:B------:R-:W-:Y:S01]  /*0530*/  LEA.HI R5, R5, R0, RZ, 0x2 ;  /* 0x0000000005057211 */ /* 0x000fe200078f10ff */
[----:B------:R-:W1:Y:S03]  /*0540*/  F2I.U32.TRUNC.NTZ R8, R8 ;  /* 0x0000000800087305 */ /* 0x000e66000020f000 */
[----:B------:R-:W-:-:S03]  /*0550*/  LOP3.LUT R5, R5, 0xfffffffc, RZ, 0xc0, !PT ;  /* 0xfffffffc05057812 */ /* 0x000fc600078ec0ff */
[----:B------:R-:W-:Y:S01]  /*0560*/  VOTEU.ALL UP0, P0 ;  /* 0x00000000003f7886 */ /* 0x000fe20000000000 */
[----:B------:R-:W-:Y:S01]  /*0570*/  IADD3 R5, R0, -R5, RZ ;  /* 0x8000000500057210 */ /* 0x000fe20007ffe0ff */
[----:B------:R-:W-:Y:S01]  /*0580*/  VOTEU.ALL UP1, P0 ;  /* 0x00000000003f7886 */ /* 0x000fe20000020000 */
[----:B0-----:R-:W-:Y:S02]  /*0590*/  I2FP.F32.U32 R0, UR10 ;  /* 0x0000000a00007c45 */ /* 0x001fe40008201000 */
[----:B------:R-:W0:Y:S01]  /*05a0*/  @!UP0 S2UR UR7, SR_CgaCtaId ;  /* 0x00000000000789c3 */ /* 0x000e220000008800 */
[----:B------:R-:W-:Y:S01]  /*05b0*/  LEA R2, R2, R5, 0x2 ;  /* 0x0000000502027211 */ /* 0x000fe200078e10ff */
[----:B------:R-:W-:Y:S01]  /*05c0*/  @!UP0 UMOV UR6, 0x400 ;  /* 0x0000040000068882 */ /* 0x000fe20000000000 */
[----:B------:R-:W-:Y:S01]  /*05d0*/  FMUL R4, R0, UR5 ;  /* 0x0000000500047c20 */ /* 0x000fe20008400000 */
[----:B-1----:R-:W-:Y:S02]  /*05e0*/  R2UR UR4, R8 ;  /* 0x00000000080472ca */ /* 0x002fe400000e0000 */
[----:B------:R-:W-:-:S03]  /*05f0*/  LEA.HI R0, R2, R2, RZ, 0x1 ;  /* 0x0000000202007211 */ /* 0x000fc600078f08ff */
[----:B------:R-:W1:Y:S01]  /*0600*/  F2I.U32.TRUNC.NTZ R4, R4 ;  /* 0x0000000400047305 */ /* 0x000e62000020f000 */
[----:B------:R-:W-:-:S05]  /*0610*/  LOP3.LUT R5, R0, 0xfffffffe, RZ, 0xc0, !PT ;  /* 0xfffffffe00057812 */ /* 0x000fca00078ec0ff */
[----:B------:R-:W-:Y:S02]  /*0620*/  IMAD.IADD R5, R2, 0x1, -R5 ;  /* 0x0000000102057824 */ /* 0x000fe400078e0a05 */
[----:B------:R-:W-:-:S04]  /*0630*/  UIADD3 UR4, -UR4, URZ, URZ ;  /* 0x0000003f04047290 */ /* 0x000fc8000fffe13f */
[----:B------:R-:W-:Y:S01]  /*0640*/  UIMAD UR8, UR8, UR4, UR13 ;  /* 0x00000004080872a4 */ /* 0x000fe2000f8e020d */
[----:B-1----:R-:W-:Y:S02]  /*0650*/  R2UR UR12, R4 ;  /* 0x00000000040c72ca */ /* 0x002fe400000e0000 */
[----:B------:R-:W-:Y:S01]  /*0660*/  UMOV UR4, 0x20 ;  /* 0x0000002000047882 */ /* 0x000fe20000000000 */
[----:B------:R-:W1:Y:S02]  /*0670*/  LDC R4, c[0x0][0x140] ;  /* 0x00005000ff047b82 */ /* 0x000e640000000800 */
[----:B------:R-:W-:Y:S01]  /*0680*/  ISETP.NE.AND P3, PT, R5, UR8, PT ;  /* 0x0000000805007c0c */ /* 0x000fe2000bf65270 */
[----:B------:R-:W-:-:S04]  /*0690*/  @!UP0 UIADD3 UR4, -UR4, 0x100000, URZ ;  /* 0x0010000004048890 */ /* 0x000fc8000fffe13f */
[----:B------:R-:W-:Y:S02]  /*06a0*/  @!UP0 USHF.L.U32 UR5, UR4, 0xb, URZ ;  /* 0x0000000b04058899 */ /* 0x000fe4000800063f */
[----:B------:R-:W-:Y:S01]  /*06b0*/  @!UP0 USHF.L.U32 UR4, UR4, 0x1, URZ ;  /* 0x0000000104048899 */ /* 0x000fe2000800063f */
[C---:B------:R-:W-:Y:S01]  /*06c0*/  SHF.L.U32 R5, R2.reuse, 0x2, RZ ;  /* 0x0000000202057819 */ /* 0x040fe200000006ff */
[----:B0-----:R-:W-:Y:S01]  /*06d0*/  @!UP0 ULEA UR6, UR7, UR6, 0x18 ;  /* 0x0000000607068291 */ /* 0x001fe2000f8ec03f */
[----:B------:R-:W-:Y:S02]  /*06e0*/  VOTEU.ALL UP0, P0 ;  /* 0x00000000003f7886 */ /* 0x000fe40000000000 */
[----:B------:R-:W-:Y:S02]  /*06f0*/  LOP3.LUT R152, R2, 0xc, R5, 0x78, !PT ;  /* 0x0000000c02987812 */ /* 0x000fe400078e7805 */
[----:B------:R-:W-:Y:S01]  /*0700*/  LOP3.LUT P0, RZ, R3, 0x7, RZ, 0xc0, !PT ;  /* 0x0000000703ff7812 */ /* 0x000fe2000780c0ff */
[----:B------:R-:W-:-:S03]  /*0710*/  UIADD3 UR12, -UR12, URZ, URZ ;  /* 0x0000003f0c0c7290 */ /* 0x000fc6000fffe13f */
[C---:B------:R-:W-:Y:S02]  /*0720*/  ISETP.LT.U32.AND P0, PT, R152.reuse, 0x2, !P0 ;  /* 0x000000029800780c */ /* 0x040fe40004701070 */
[----:B------:R-:W-:Y:S01]  /*0730*/  @P3 LEA.HI R0, R152, R152, RZ, 0x1 ;  /* 0x0000009898003211 */ /* 0x000fe200078f08ff */
[----:B------:R-:W0:Y:S02]  /*0740*/  FENCE.VIEW.ASYNC.S ;  /* 0x00000000000073c6 */ /* 0x000e240000000000 */
[----:B0-----:R-:W0:Y:S01]  /*0750*/  @!UP0 SYNCS.EXCH.64 URZ, [UR6+0x40], UR4 ;  /* 0x00004004063f85b2 */ /* 0x001e220008000100 */
[----:B------:R-:W-:Y:S02]  /*0760*/  @P3 SHF.R.S32.HI R0, RZ, 0x1, R0 ;  /* 0x00000001ff003819 */ /* 0x000fe40000011400 */
[----:B-1----:R-:W-:Y:S01]  /*0770*/  ISETP.EQ.U32.AND P2, PT, R4, 0x1, PT ;  /* 0x000000010400780c */ /* 0x002fe20003f42070 */
[----:B------:R1:W0:Y:S01]  /*0780*/  @!UP1 SYNCS.EXCH.64 URZ, [UR6+0x48], UR4 ;  /* 0x00004804063f95b2 */ /* 0x0002220008000100 */
[----:B------:R-:W-:Y:S01]  /*0790*/  NOP ;  /* 0x0000000000007918 */ /* 0x000fe20000000000 */
[----:B-1----:R-:W-:-:S06]  /*07a0*/  UIMAD UR4, UR11, UR12, UR10 ;  /* 0x0000000c0b0472a4 */ /* 0x002fcc000f8e020a */
[----:B------:R-:W-:Y:S02]  /*07b0*/  @P3 ISETP.NE.AND P4, PT, R0, UR4, PT ;  /* 0x0000000400003c0c */ /* 0x000fe4000bf85270 */
[----:B------:R-:W-:Y:S02]  /*07c0*/  SEL R0, RZ, 0x1, !P0 ;  /* 0x00000001ff007807 */ /* 0x000fe40004000000 */
[----:B------:R-:W-:-:S04]  /*07d0*/  @P3 SEL R17, RZ, 0x1, P4 ;  /* 0x00000001ff113807 */ /* 0x000fc80002000000 */
[----:B------:R-:W-:Y:S01]  /*07e0*/  LOP3.LUT R17, R17, R0, RZ, 0xc0, !PT ;  /* 0x0000000011117212 */ /* 0x000fe200078ec0ff */
[----:B------:R-:W-:Y:S06]  /*07f0*/  @!P2 BRA `(.L_x_3) ;  /* 0x000000000008a947 */ /* 0x000fec0003800000 */
[----:B0-234-:R-:W-:Y:S01]  /*0800*/  UCGABAR_ARV ;  /* 0x00000000000079c7 */ /* 0x01dfe20008000000 */
[----:B------:R-:W-:Y:S05]  /*0810*/  BRA `(.L_x_4) ;  /* 0x0000000000047947 */ /* 0x000fea0003800000 */
.L_x_3:
[----:B0-234-:R-:W-:Y:S01]  /*0820*/  NOP ;  /* 0x0000000000007918 */ /* 0x01dfe20000000000 */
.L_x_4:
[----:B------:R-:W-:Y:S01]  /*0830*/  ULDC UR4, c[0x0][0x65c] ;  /* 0x0001970000047ab9 */ /* 0x000fe20000000800 */
[----:B------:R-:W-:Y:S01]  /*0840*/  UMOV UR5, URZ ;  /* 0x0000003f00057c82 */ /* 0x000fe20008000000 */
[----:B------:R-:W-:-:S03]  /*0850*/  UISETP.NE.AND UP0, UPT, UR4, 0x1, UPT ;  /* 0x000000010400788c */ /* 0x000fc6000bf05270 */
[----:B------:R-:W-:Y:S01]  /*0860*/  UMOV UR4, UR13 ;  /* 0x0000000d00047c82 */ /* 0x000fe20008000000 */
[----:B------:R-:W-:Y:S02]  /*0870*/  UP2UR UR45, UPR, URZ, 0x1 ;  /* 0x000000013f2d7883 */ /* 0x000fe40008000000 */
[----:B------:R-:W-:Y:S02]  /*0880*/  PLOP3.LUT P0, PT, PT, PT, UP0, 0x80, 0x0 ;  /* 0x000000000000781c */ /* 0x000fe40003f0f008 */
[----:B------:R-:W-:Y:S02]  /*0890*/  PLOP3.LUT P3, PT, PT, PT, UP0, 0x80, 0x0 ;  /* 0x000000000000781c */ /* 0x000fe40003f6f008 */
[----:B------:R-:W-:Y:S01]  /*08a0*/  PLOP3.LUT P5, PT, PT, PT, UP0, 0x80, 0x0 ;  /* 0x000000000000781c */ /* 0x000fe20003faf008 */
[----:B------:R-:W-:Y:S01]  /*08b0*/  @UP0 ULDC UR14, c[0x0][0x10] ;  /* 0x00000400000e0ab9 */ /* 0x000fe20000000800 */
[----:B------:R-:W-:Y:S01]  /*08c0*/  @UP0 UMOV UR6, UR10 ;  /* 0x0000000a00060c82 */ /* 0x000fe20008000000 */
[----:B------:R-:W-:Y:S01]  /*08d0*/  @UP0 UMOV UR7, URZ ;  /* 0x0000003f00070c82 */ /* 0x000fe20008000000 */
[----:B------:R-:W-:Y:S01]  /*08e0*/  PLOP3.LUT P4, PT, PT, PT, UP0, 0x80, 0x0 ;  /* 0x000000000000781c */ /* 0x000fe20003f8f008 */
[----:B------:R-:W-:-:S03]  /*08f0*/  @UP0 UIMAD.WIDE.U32 UR14, UR13, UR14, UR6 ;  /* 0x0000000e0d0e02a5 */ /* 0x000fc6000f8e0006 */
[----:B------:R-:W-:Y:S01]  /*0900*/  @!UP0 ULDC UR7, c[0x0][0xc] ;  /* 0x0000030000078ab9 */ /* 0x000fe20000000800 */
[----:B------:R-:W-:Y:S01]  /*0910*/  @UP0 UMOV UR6, URZ ;  /* 0x0000003f00060c82 */ /* 0x000fe20008000000 */
[----:B------:R-:W-:Y:S01]  /*0920*/  @!UP0 UIMAD.WIDE.U32 UR4, UR10, UR7, UR4 ;  /* 0x000000070a0482a5 */ /* 0x000fe2000f8e0004 */
[----:B------:R-:W-:Y:S01]  /*0930*/  MOV R2, UR14 ;  /* 0x0000000e00027c02 */ /* 0x000fe20008000f00 */
[----:B------:R-:W-:Y:S02]  /*0940*/  @UP0 UIADD3 UR6, UR15, UR6, URZ ;  /* 0x000000060f060290 */ /* 0x000fe4000fffe03f */
[----:B------:R-:W-:Y:S01]  /*0950*/  IMAD.U32 R3, RZ, RZ, UR15 ;  /* 0x0000000fff037e24 */ /* 0x000fe2000f8e00ff */
[----:B------:R-:W-:Y:S01]  /*0960*/  @P0 MOV R7, R2 ;  /* 0x0000000200070202 */ /* 0x000fe20000000f00 */
[----:B------:R-:W-:Y:S01]  /*0970*/  IMAD.U32 R5, RZ, RZ, UR5 ;  /* 0x00000005ff057e24 */ /* 0x000fe2000f8e00ff */
[----:B------:R-:W-:Y:S01]  /*0980*/  MOV R2, UR4 ;  /* 0x0000000400027c02 */ /* 0x000fe20008000f00 */
[----:B------:R-:W-:Y:S01]  /*0990*/  @P3 IMAD.U32 R6, RZ, RZ, UR6 ;  /* 0x00000006ff063e24 */ /* 0x000fe2000f8e00ff */
[----:B------:R-:W-:Y:S01]  /*09a0*/  MOV R4, UR4 ;  /* 0x0000000400047c02 */ /* 0x000fe20008000f00 */
[----:B------:R-:W-:Y:S01]  /*09b0*/  @!P5 IMAD.MOV.U32 R6, RZ, RZ, R5 ;  /* 0x000000ffff06d224 */ /* 0x000fe200078e0005 */
[----:B------:R-:W-:Y:S01]  /*09c0*/  @!P4 MOV R7, R2 ;  /* 0x000000020007c202 */ /* 0x000fe20000000f00 */
[----:B------:R-:W-:-:S03]  /*09d0*/  IMAD.U32 R3, RZ, RZ, UR5 ;  /* 0x00000005ff037e24 */ /* 0x000fc6000f8e00ff */
[----:B------:R0:W-:Y:S04]  /*09e0*/  STL [R1+0x200], R6 ;  /* 0x0002000601007387 */ /* 0x0001e80000100800 */
[----:B------:R0:W-:Y:S01]  /*09f0*/  STL [R1+0x204], R7 ;  /* 0x0002040701007387 */ /* 0x0001e20000100800 */
[----:B------:R-:W-:Y:S05]  /*0a00*/  @!P2 BRA `(.L_x_5) ;  /* 0x00000000000ca947 */ /* 0x000fea0003800000 */
[----:B------:R-:W-:Y:S01]  /*0a10*/  UCGABAR_WAIT ;  /* 0x0000000000007dc7 */ /* 0x000fe20008000000 */
[----:B------:R-:W-:Y:S01]  /*0a20*/  CCTL.IVALL ;  /* 0x00000000ff00798f */ /* 0x000fe20002000000 */
[----:B------:R-:W-:Y:S05]  /*0a30*/  BRA `(.L_x_6) ;  /* 0x0000000000047947 */ /* 0x000fea0003800000 */
.L_x_5:
[----:B------:R-:W-:Y:S06]  /*0a40*/  BAR.SYNC.DEFER_BLOCKING 0x0 ;  /* 0x0000000000007b1d */ /* 0x000fec0000010000 */
.L_x_6:
[----:B------:R-:W-:Y:S05]  /*0a50*/  @!P1 BRA `(.L_x_7) ;  /* 0x0000016400bc9947 */ /* 0x000fea0003800000 */
[----:B------:R-:W-:-:S06]  /*0a60*/  UISETP.GT.U32.AND UP0, UPT, UR16, 0x1, UPT ;  /* 0x000000011000788c */ /* 0x000fcc000bf04070 */
[----:B------:R-:W-:-:S13]  /*0a70*/  PLOP3.LUT P0, PT, PT, PT, UP0, 0x80, 0x0 ;  /* 0x000000000000781c */ /* 0x000fda0003f0f008 */
[----:B------:R-:W-:Y:S05]  /*0a80*/  @P0 EXIT ;  /* 0x000000000000094d */ /* 0x000fea0003800000 */
[----:B------:R-:W-:Y:S01]  /*0a90*/  ULDC.64 UR4, c[0x0][0x650] ;  /* 0x0001940000047ab9 */ /* 0x000fe20000000a00 */
[----:B------:R-:W-:Y:S01]  /*0aa0*/  UMOV UR41, 0xffffffff ;  /* 0xffffffff00297882 */ /* 0x000fe20000000000 */
[----:B------:R-:W-:Y:S01]  /*0ab0*/  ISETP.GE.U32.AND P0, PT, R7, UR4, PT ;  /* 0x0000000407007c0c */ /* 0x000fe2000bf06070 */
[----:B------:R-:W-:Y:S01]  /*0ac0*/  UMOV UR42, 0xffffffff ;  /* 0xffffffff002a7882 */ /* 0x000fe20000000000 */
[----:B------:R-:W-:Y:S01]  /*0ad0*/  UMOV UR43, 0xffffffff ;  /* 0xffffffff002b7882 */ /* 0x000fe20000000000 */
[----:B------:R-:W-:Y:S02]  /*0ae0*/  PRMT R0, RZ, 0x7610, R0 ;  /* 0x00007610ff007816 */ /* 0x000fe40000000000 */
[----:B------:R-:W-:-:S13]  /*0af0*/  ISETP.GE.U32.AND.EX P0, PT, R6, UR5, PT, P0 ;  /* 0x0000000506007c0c */ /* 0x000fda000bf06100 */
[----:B------:R-:W-:Y:S05]  /*0b00*/  @P0 BRA `(.L_x_8) ;  /* 0x0000000400480947 */ /* 0x000fea0003800000 */
[----:B------:R-:W-:Y:S01]  /*0b10*/  ULDC.64 UR16, c[0x0][0x628] ;  /* 0x00018a0000107ab9 */ /* 0x000fe20000000a00 */
[C---:B------:R-:W-:Y:S01]  /*0b20*/  R2UR UR19, R7.reuse ;  /* 0x00000000071372ca */ /* 0x040fe200000e0000 */
[----:B------:R-:W-:Y:S01]  /*0b30*/  ULDC UR18, c[0x0][0x630] ;  /* 0x00018c0000127ab9 */ /* 0x000fe20000000800 */
[----:B------:R-:W-:Y:S02]  /*0b40*/  ISETP.NE.U32.AND P0, PT, RZ, UR16, PT ;  /* 0x00000010ff007c0c */ /* 0x000fe4000bf05070 */
[----:B------:R-:W-:Y:S02]  /*0b50*/  R2UR UR4, R7 ;  /* 0x00000000070472ca */ /* 0x000fe400000e0000 */
[----:B------:R-:W-:Y:S02]  /*0b60*/  ISETP.NE.AND.EX P0, PT, RZ, UR17, PT, P0 ;  /* 0x00000011ff007c0c */ /* 0x000fe4000bf05300 */
[----:B------:R-:W-:-:S11]  /*0b70*/  R2UR UR5, R6 ;  /* 0x00000000060572ca */ /* 0x000fd600000e0000 */
[----:B------:R-:W-:Y:S05]  /*0b80*/  @!P0 BRA `(.L_x_9) ;  /* 0x0000000000308947 */ /* 0x000fea0003800000 */
[----:B------:R-:W-:Y:S01]  /*0b90*/  R2UR UR4, R7 ;  /* 0x00000000070472ca */ /* 0x000fe200000e0000 */
[----:B------:R-:W-:Y:S01]  /*0ba0*/  ULDC UR9, c[0x0][0x634] ;  /* 0x00018d0000097ab9 */ /* 0x000fe20000000800 */
[----:B------:R-:W-:-:S11]  /*0bb0*/  R2UR UR13, R6 ;  /* 0x00000000060d72ca */ /* 0x000fd600000e0000 */
[----:B------:R-:W-:-:S04]  /*0bc0*/  UIADD3 UR9, UP0, UR4, UR9, URZ ;  /* 0x0000000904097290 */ /* 0x000fc8000ff1e03f */
[----:B------:R-:W-:-:S04]  /*0bd0*/  UIADD3.X UR13, URZ, UR13, URZ, UP0, !UPT ;  /* 0x0000000d3f0d7290 */ /* 0x000fc800087fe43f */
[----:B------:R-:W-:-:S04]  /*0be0*/  UIMAD.WIDE.U32 UR4, UR13, UR16, URZ ;  /* 0x000000100d0472a5 */ /* 0x000fc8000f8e003f */
[----:B------:R-:W-:Y:S02]  /*0bf0*/  UIMAD.WIDE.U32 UR6, UP0, UR9, UR17, UR4 ;  /* 0x00000011090672a5 */ /* 0x000fe4000f800004 */
[----:B------:R-:W-:Y:S02]  /*0c00*/  UIMAD.WIDE.U32 UR4, UR9, UR16, URZ ;  /* 0x00000010090472a5 */ /* 0x000fe4000f8e003f */
[----:B------:R-:W-:Y:S02]  /*0c10*/  UIADD3.X UR15, URZ, URZ, URZ, UP0, !UPT ;  /* 0x0000003f3f0f7290 */ /* 0x000fe400087fe43f */
[----:B------:R-:W-:Y:S01]  /*0c20*/  UIADD3 URZ, UP0, UR5, UR6, URZ ;  /* 0x00000006053f7290 */ /* 0x000fe2000ff1e03f */
[----:B------:R-:W-:-:S03]  /*0c30*/  UMOV UR14, UR7 ;  /* 0x00000007000e7c82 */ /* 0x000fc60008000000 */
[----:B------:R-:W-:-:S12]  /*0c40*/  UIMAD.WIDE.U32.X UR4, UR13, UR17, UR14, UP0 ;  /* 0x000000110d0472a5 */ /* 0x000fd800080e040e */
.L_x_9:
[----:B------:R-:W-:Y:S01]  /*0c50*/  USHF.R.U64 UR43, UR4, UR18, UR5 ;  /* 0x00000012042b7299 */ /* 0x000fe20008001205 */
[----:B------:R-:W-:Y:S01]  /*0c60*/  R2UR UR7, R6 ;  /* 0x00000000060772ca */ /* 0x000fe200000e0000 */
[----:B------:R-:W-:Y:S02]  /*0c70*/  USHF.R.U32.HI UR4, URZ, UR18, UR5 ;  /* 0x000000123f047299 */ /* 0x000fe40008011605 */
[----:B------:R-:W-:Y:S01]  /*0c80*/  UIADD3 UR5, UP0, URZ, -UR43, URZ ;  /* 0x8000002b3f057290 */ /* 0x000fe2000ff1e03f */
[----:B------:R-:W-:Y:S01]  /*0c90*/  ULDC.64 UR14, c[0x0][0x620] ;  /* 0x00018800000e7ab9 */ /* 0x000fe20000000a00 */
[----:B------:R-:W-:Y:S02]  /*0ca0*/  UMOV UR6, UR19 ;  /* 0x0000001300067c82 */ /* 0x000fe40008000000 */
[----:B------:R-:W-:Y:S01]  /*0cb0*/  UIADD3.X UR4, URZ, ~UR4, URZ, UP0, !UPT ;  /* 0x800000043f047290 */ /* 0x000fe200087fe43f */
[----:B------:R-:W-:Y:S01]  /*0cc0*/  ULDC UR9, c[0x0][0x618] ;  /* 0x0001860000097ab9 */ /* 0x000fe20000000800 */
[----:B------:R-:W-:-:S02]  /*0cd0*/  UIMAD UR12, UR11, UR12, UR10 ;  /* 0x0000000c0b0c72a4 */ /* 0x000fc4000f8e020a */
[----:B------:R-:W-:Y:S02]  /*0ce0*/  UIMAD UR4, UR4, UR14, URZ ;  /* 0x0000000e040472a4 */ /* 0x000fe4000f8e023f */
[----:B------:R-:W-:Y:S02]  /*0cf0*/  UIMAD.WIDE.U32 UR6, UR5, UR14, UR6 ;  /* 0x0000000e050672a5 */ /* 0x000fe4000f8e0006 */
[----:B------:R-:W-:Y:S01]  /*0d00*/  UIMAD UR4, UR5, UR15, UR4 ;  /* 0x0000000f050472a4 */ /* 0x000fe2000f8e0204 */
[----:B------:R-:W-:Y:S01]  /*0d10*/  ULDC UR10, c[0x0][0x608] ;  /* 0x00018200000a7ab9 */ /* 0x000fe20000000800 */
[----:B------:R-:W-:Y:S02]  /*0d20*/  ULDC UR18, c[0x0][0x658] ;  /* 0x0001960000127ab9 */ /* 0x000fe40000000800 */
[----:B------:R-:W-:Y:S01]  /*0d30*/  UIADD3 UR7, UR7, UR4, URZ ;  /* 0x0000000407077290 */ /* 0x000fe2000fffe03f */
[----:B------:R-:W-:Y:S02]  /*0d40*/  UMOV UR11, 0xffffffff ;  /* 0xffffffff000b7882 */ /* 0x000fe40000000000 */
[----:B------:R-:W-:Y:S01]  /*0d50*/  ULDC.64 UR4, c[0x0][0x640] ;  /* 0x0001900000047ab9 */ /* 0x000fe20000000a00 */
[----:B------:R-:W-:Y:S01]  /*0d60*/  USHF.R.U64 UR16, UR6, UR9, UR7 ;  /* 0x0000000906107299 */ /* 0x000fe20008001207 */
[----:B------:R-:W-:Y:S01]  /*0d70*/  ISETP.NE.U32.AND P0, PT, RZ, UR4, PT ;  /* 0x00000004ff007c0c */ /* 0x000fe2000bf05070 */
[----:B------:R-:W-:-:S02]  /*0d80*/  USHF.R.U32.HI UR7, URZ, UR9, UR7 ;  /* 0x000000093f077299 */ /* 0x000fc40008011607 */
[----:B------:R-:W-:Y:S01]  /*0d90*/  USHF.L.U32 UR6, UR11, UR18, URZ ;  /* 0x000000120b067299 */ /* 0x000fe2000800063f */
[----:B------:R-:W-:Y:S01]  /*0da0*/  ISETP.NE.AND.EX P0, PT, RZ, UR5, PT, P0 ;  /* 0x00000005ff007c0c */ /* 0x000fe2000bf05300 */
[----:B------:R-:W-:Y:S02]  /*0db0*/  USHF.R.U64 UR22, UR16, UR10, UR7 ;  /* 0x0000000a10167299 */ /* 0x000fe40008001207 */
[----:B------:R-:W-:Y:S02]  /*0dc0*/  USHF.R.U32.HI UR7, URZ, UR10, UR7 ;  /* 0x0000000a3f077299 */ /* 0x000fe40008011607 */
[----:B------:R-:W-:Y:S02]  /*0dd0*/  UISETP.NE.AND UP1, UPT, UR45, URZ, UPT ;  /* 0x0000003f2d00728c */ /* 0x000fe4000bf25270 */
[----:B------:R-:W-:Y:S01]  /*0de0*/  USHF.R.U64 UR23, UR22, UR18, UR7 ;  /* 0x0000001216177299 */ /* 0x000fe20008001207 */
[----:B------:R-:W-:Y:S01]  /*0df0*/  ULDC UR17, c[0x0][0x600] ;  /* 0x0001800000117ab9 */ /* 0x000fe20000000800 */
[----:B------:R-:W-:-:S02]  /*0e00*/  ULOP3.LUT UR13, URZ, UR6, URZ, 0x33, !UPT ;  /* 0x000000063f0d7292 */ /* 0x000fc4000f8e333f */
[----:B------:R-:W-:Y:S02]  /*0e10*/  UIADD3 UR15, UR17, -0x1, URZ ;  /* 0xffffffff110f7890 */ /* 0x000fe4000fffe03f */
[----:B------:R-:W-:Y:S02]  /*0e20*/  USEL UR12, UR8, UR12, !UP1 ;  /* 0x0000000c080c7287 */ /* 0x000fe4000c800000 */
[----:B------:R-:W-:Y:S01]  /*0e30*/  USHF.R.U32.HI UR7, URZ, UR18, UR7 ;  /* 0x000000123f077299 */ /* 0x000fe20008011607 */
[----:B------:R-:W-:Y:S01]  /*0e40*/  ULDC UR19, c[0x0][0x648] ;  /* 0x0001920000137ab9 */ /* 0x000fe20000000800 */
[----:B------:R-:W-:Y:S01]  /*0e50*/  ULDC UR20, c[0x0][0x638] ;  /* 0x00018e0000147ab9 */ /* 0x000fe20000000800 */
[----:B------:R-:W-:Y:S01]  /*0e60*/  UMOV UR21, 0x1 ;  /* 0x0000000100157882 */ /* 0x000fe20000000000 */
[----:B------:R-:W-:Y:S01]  /*0e70*/  UMOV UR6, UR23 ;  /* 0x0000001700067c82 */ /* 0x000fe20008000000 */
[----:B------:R-:W-:Y:S07]  /*0e80*/  @!P0 BRA `(.L_x_10) ;  /* 0x0000000000308947 */ /* 0x000fee0003800000 */
[----:B------:R-:W-:Y:S02]  /*0e90*/  ULDC UR10, c[0x0][0x64c] ;  /* 0x00019300000a7ab9 */ /* 0x000fe40000000800 */
        /* <DEDUP_REMOVED lines=8> */
[----:B------:R-:W-:-:S07]  /*0f20*/  UIMAD.WIDE.U32.X UR4, UR14, UR5, UR10, UP0 ;  /* 0x000000050e0472a5 */ /* 0x000fce00080e040a */
[----:B------:R-:W-:Y:S01]  /*0f30*/  UMOV UR6, UR4 ;  /* 0x0000000400067c82 */ /* 0x000fe20008000000 */
[----:B------:R-:W-:-:S05]  /*0f40*/  UMOV UR7, UR5 ;  /* 0x0000000500077c82 */ /* 0x000fca0008000000 */
.L_x_10:
[----:B------:R-:W-:Y:S01]  /*0f50*/  USHF.R.U64 UR5, UR6, UR19, UR7 ;  /* 0x0000001306057299 */ /* 0x000fe20008001207 */
[----:B------:R-:W-:Y:S01]  /*0f60*/  MOV R0, 0x1 ;  /* 0x0000000100007802 */ /* 0x000fe20000000f00 */
[----:B------:R-:W-:Y:S02]  /*0f70*/  USHF.L.U32 UR4, UR21, UR18, URZ ;  /* 0x0000001215047299 */ /* 0x000fe4000800063f */
[----:B------:R-:W-:Y:S02]  /*0f80*/  ULOP3.LUT UR13, UR22, UR13, URZ, 0xc0, !UPT ;  /* 0x0000000d160d7292 */ /* 0x000fe4000f8ec03f */
[----:B------:R-:W-:Y:S02]  /*0f90*/  UIADD3 UR6, -UR5, URZ, URZ ;  /* 0x0000003f05067290 */ /* 0x000fe4000fffe13f */
[----:B------:R-:W-:Y:S02]  /*0fa0*/  UIMAD UR13, UR4, UR5, UR13 ;  /* 0x00000005040d72a4 */ /* 0x000fe4000f8e020d */
[----:B------:R-:W-:-:S02]  /*0fb0*/  ULOP3.LUT UR15, UR16, UR15, URZ, 0xc0, !UPT ;  /* 0x0000000f100f7292 */ /* 0x000fc4000f8ec03f */
[----:B------:R-:W-:Y:S01]  /*0fc0*/  UIMAD UR4, UR6, UR20, UR23 ;  /* 0x00000014060472a4 */ /* 0x000fe2000f8e0217 */
[----:B------:R-:W-:Y:S01]  /*0fd0*/  ULDC UR5, c[0x0][0x610] ;  /* 0x0001840000057ab9 */ /* 0x000fe20000000800 */
[----:B------:R-:W-:Y:S02]  /*0fe0*/  UISETP.NE.AND UP0, UPT, UR45, URZ, UPT ;  /* 0x0000003f2d00728c */ /* 0x000fe4000bf05270 */
[----:B------:R-:W-:Y:S02]  /*0ff0*/  UIMAD UR12, UR13, UR5, UR12 ;  /* 0x000000050d0c72a4 */ /* 0x000fe4000f8e020c */
[----:B------:R-:W-:-:S04]  /*1000*/  UIMAD UR4, UR4, UR17, UR15 ;  /* 0x00000011040472a4 */ /* 0x000fc8000f8e020f */
[----:B------:R-:W-:Y:S02]  /*1010*/  USEL UR42, UR4, UR12, !UP0 ;  /* 0x0000000c042a7287 */ /* 0x000fe4000c000000 */
[----:B------:R-:W-:-:S12]  /*1020*/  USEL UR41, UR12, UR4, !UP0 ;  /* 0x000000040c297287 */ /* 0x000fd8000c000000 */
.L_x_8:
[----:B------:R-:W-:-:S08]  /*1030*/  NOP ;  /* 0x0000000000007918 */ /* 0x000fd00000000000 */
[----:B------:R-:W1:Y:S02]  /*1040*/  USETMAXREG.TRY_ALLOC.CTAPOOL UP0, 0xf0 ;  /* 0x000000f0000079c8 */ /* 0x000e640008000600 */
[----:B-1----:R-:W-:-:S13]  /*1050*/  PLOP3.LUT P0, PT, PT, PT, UP0, 0x80, 0x0 ;  /* 0x000000000000781c */ /* 0x002fda0003f0f008 */
[----:B------:R-:W-:Y:S05]  /*1060*/  @!P0 BRA `(.L_x_8) ;  /* 0xfffffffc00f08947 */ /* 0x000fea000383ffff */
[----:B------:R-:W-:Y:S01]  /*1070*/  ULDC.64 UR4, c[0x0][0x598] ;  /* 0x0001660000047ab9 */ /* 0x000fe20000000a00 */
[----:B------:R-:W-:Y:S01]  /*1080*/  ULDC.64 UR36, c[0x0][0x208] ;  /* 0x0000820000247ab9 */ /* 0x000fe20000000a00 */
[----:B------:R-:W-:-:S04]  /*1090*/  ISETP.NE.U32.AND P0, PT, RZ, UR4, PT ;  /* 0x00000004ff007c0c */ /* 0x000fc8000bf05070 */
[----:B------:R-:W-:-:S13]  /*10a0*/  ISETP.NE.AND.EX P0, PT, RZ, UR5, PT, P0 ;  /* 0x00000005ff007c0c */ /* 0x000fda000bf05300 */
[----:B------:R-:W-:Y:S05]  /*10b0*/  @!P0 BRA `(.L_x_11) ;  /* 0x00000000001c8947 */ /* 0x000fea0003800000 */
[----:B------:R-:W1:Y:S02]  /*10c0*/  LDC.64 R2, c[0x0][0x598] ;  /* 0x00016600ff027b82 */ /* 0x000e640000000a00 */
[----:B-1----:R-:W2:Y:S02]  /*10d0*/  LDG.E.64 R2, desc[UR36][R2.64] ;  /* 0x0000002402027981 */ /* 0x002ea4000c1e1b00 */
[----:B--2---:R-:W-:-:S04]  /*10e0*/  ISETP.NE.U32.AND P0, PT, R2, RZ, PT ;  /* 0x000000ff0200720c */ /* 0x004fc80003f05070 */
[----:B------:R-:W-:-:S13]  /*10f0*/  ISETP.NE.AND.EX P0, PT, R3, RZ, PT, P0 ;  /* 0x000000ff0300720c */ /* 0x000fda0003f05300 */
[----:B------:R-:W-:Y:S05]  /*1100*/  @!P0 BRA `(.L_x_11) ;  /* 0x0000000000088947 */ /* 0x000fea0003800000 */
[----:B------:R1:W5:Y:S01]  /*1110*/  LD.E R2, desc[UR36][R2.64] ;  /* 0x0000002402027980 */ /* 0x000362000c101900 */
[----:B------:R-:W-:Y:S05]  /*1120*/  BRA `(.L_x_12) ;  /* 0x0000000000247947 */ /* 0x000fea0003800000 */
.L_x_11:
[----:B------:R-:W-:Y:S02]  /*1130*/  ULDC.64 UR4, c[0x0][0x588] ;  /* 0x0001620000047ab9 */ /* 0x000fe40000000a00 */
[----:B------:R-:W-:-:S04]  /*1140*/  ISETP.NE.U32.AND P0, PT, RZ, UR4, PT ;  /* 0x00000004ff007c0c */ /* 0x000fc8000bf05070 */
[----:B------:R-:W-:-:S13]  /*1150*/  ISETP.NE.AND.EX P0, PT, RZ, UR5, PT, P0 ;  /* 0x00000005ff007c0c */ /* 0x000fda000bf05300 */
[----:B------:R-:W-:Y:S05]  /*1160*/  @!P0 BRA `(.L_x_13) ;  /* 0x00000000000c8947 */ /* 0x000fea0003800000 */
[----:B------:R-:W1:Y:S02]  /*1170*/  LDC.64 R2, c[0x0][0x588] ;  /* 0x00016200ff027b82 */ /* 0x000e640000000a00 */
[----:B-1----:R2:W5:Y:S01]  /*1180*/  LDG.E R2, desc[UR36][R2.64] ;  /* 0x0000002402027981 */ /* 0x002562000c1e1900 */
[----:B------:R-:W-:Y:S05]  /*1190*/  BRA `(.L_x_12) ;  /* 0x0000000000087947 */ /* 0x000fea0003800000 */
.L_x_13:
[----:B------:R-:W-:Y:S02]  /*11a0*/  ULDC UR4, c[0x0][0x580] ;  /* 0x0001600000047ab9 */ /* 0x000fe40000000800 */
[----:B------:R-:W-:-:S07]  /*11b0*/  IMAD.U32 R2, RZ, RZ, UR4 ;  /* 0x00000004ff027e24 */ /* 0x000fce000f8e00ff */
.L_x_12:
[----:B------:R-:W-:Y:S02]  /*11c0*/  ULDC.64 UR4, c[0x0][0x5a0] ;  /* 0x0001680000047ab9 */ /* 0x000fe40000000a00 */
[----:B------:R-:W-:-:S04]  /*11d0*/  ISETP.NE.U32.AND P0, PT, RZ, UR4, PT ;  /* 0x00000004ff007c0c */ /* 0x000fc8000bf05070 */
[----:B------:R-:W-:-:S13]  /*11e0*/  ISETP.NE.AND.EX P0, PT, RZ, UR5, PT, P0 ;  /* 0x00000005ff007c0c */ /* 0x000fda000bf05300 */
[----:B------:R-:W-:Y:S05]  /*11f0*/  @!P0 BRA `(.L_x_14) ;  /* 0x00000000001c8947 */ /* 0x000fea0003800000 */
[----:B------:R-:W3:Y:S02]  /*1200*/  LDC.64 R4, c[0x0][0x5a0] ;  /* 0x00016800ff047b82 */ /* 0x000ee40000000a00 */
[----:B---3--:R-:W3:Y:S02]  /*1210*/  LDG.E.64 R4, desc[UR36][R4.64] ;  /* 0x0000002404047981 */ /* 0x008ee4000c1e1b00 */
[----:B---3--:R-:W-:-:S04]  /*1220*/  ISETP.NE.U32.AND P0, PT, R4, RZ, PT ;  /* 0x000000ff0400720c */ /* 0x008fc80003f05070 */
[----:B------:R-:W-:-:S13]  /*1230*/  ISETP.NE.AND.EX P0, PT, R5, RZ, PT, P0 ;  /* 0x000000ff0500720c */ /* 0x000fda0003f05300 */
[----:B------:R-:W-:Y:S05]  /*1240*/  @!P0 BRA `(.L_x_14) ;  /* 0x0000000000088947 */ /* 0x000fea0003800000 */
[----:B------:R3:W5:Y:S01]  /*1250*/  LD.E R16, desc[UR36][R4.64] ;  /* 0x0000002404107980 */ /* 0x000762000c101900 */
[----:B------:R-:W-:Y:S05]  /*1260*/  BRA `(.L_x_15) ;  /* 0x0000000000247947 */ /* 0x000fea0003800000 */
.L_x_14:
[----:B------:R-:W-:Y:S02]  /*1270*/  ULDC.64 UR4, c[0x0][0x590] ;  /* 0x0001640000047ab9 */ /* 0x000fe40000000a00 */
[----:B------:R-:W-:-:S04]  /*1280*/  ISETP.NE.U32.AND P0, PT, RZ, UR4, PT ;  /* 0x00000004ff007c0c */ /* 0x000fc8000bf05070 */
[----:B------:R-:W-:-:S13]  /*1290*/  ISETP.NE.AND.EX P0, PT, RZ, UR5, PT, P0 ;  /* 0x00000005ff007c0c */ /* 0x000fda000bf05300 */
[----:B------:R-:W-:Y:S05]  /*12a0*/  @!P0 BRA `(.L_x_16) ;  /* 0x00000000000c8947 */ /* 0x000fea0003800000 */
[----:B------:R-:W3:Y:S02]  /*12b0*/  LDC.64 R4, c[0x0][0x590] ;  /* 0x00016400ff047b82 */ /* 0x000ee40000000a00 */
[----:B---3--:R4:W5:Y:S01]  /*12c0*/  LDG.E R16, desc[UR36][R4.64] ;  /* 0x0000002404107981 */ /* 0x008962000c1e1900 */
[----:B------:R-:W-:Y:S05]  /*12d0*/  BRA `(.L_x_15) ;  /* 0x0000000000087947 */ /* 0x000fea0003800000 */
.L_x_16:
[----:B------:R-:W-:Y:S02]  /*12e0*/  ULDC UR4, c[0x0][0x584] ;  /* 0x0001610000047ab9 */ /* 0x000fe40000000800 */
[----:B------:R-:W-:-:S07]  /*12f0*/  MOV R16, UR4 ;  /* 0x0000000400107c02 */ /* 0x000fce0008000f00 */
.L_x_15:
[----:B------:R-:W-:-:S13]  /*1300*/  LOP3.LUT P0, RZ, R0, 0xff, RZ, 0xc0, !PT ;  /* 0x000000ff00ff7812 */ /* 0x000fda000780c0ff */
[----:B------:R-:W-:Y:S05]  /*1310*/  @!P0 EXIT ;  /* 0x000000000000894d */ /* 0x000fea0003800000 */
[----:B------:R-:W-:Y:S01]  /*1320*/  ULDC UR4, c[0x0][0x28c] ;  /* 0x0000a30000047ab9 */ /* 0x000fe20000000800 */
[----:B------:R-:W-:Y:S01]  /*1330*/  UMOV UR38, URZ ;  /* 0x0000003f00267c82 */ /* 0x000fe20008000000 */
[----:B------:R-:W-:Y:S01]  /*1340*/  UIADD3 UR4, UR4, 0x1f, URZ ;  /* 0x0000001f04047890 */ /* 0x000fe2000fffe03f */
[----:B------:R-:W-:-:S03]  /*1350*/  UMOV UR39, URZ ;  /* 0x0000003f00277c82 */ /* 0x000fc60008000000 */
[----:B------:R-:W-:-:S04]  /*1360*/  USHF.R.S32.HI UR5, URZ, 0x1f, UR4 ;  /* 0x0000001f3f057899 */ /* 0x000fc80008011404 */
[----:B------:R-:W-:-:S04]  /*1370*/  ULEA.HI UR5, UR5, UR4, URZ, 0x5 ;  /* 0x0000000405057291 */ /* 0x000fc8000f8f283f */
[----:B------:R-:W-:-:S12]  /*1380*/  USHF.R.S32.HI UR44, URZ, 0x5, UR5 ;  /* 0x000000053f2c7899 */ /* 0x000fd80008011405 */
.L_x_546:
[----:B0-----:R-:W0:Y:S01]  /*1390*/  S2R R0, SR_TID.X ;  /* 0x0000000000007919 */ /* 0x001e220000002100 */
[----:B-1----:R-:W1:Y:S01]  /*13a0*/  S2UR UR7, SR_CgaCtaId ;  /* 0x00000000000779c3 */ /* 0x002e620000008800 */
[----:B------:R-:W-:Y:S02]  /*13b0*/  UMOV UR6, 0x400 ;  /* 0x0000040000067882 */ /* 0x000fe40000000000 */
[----:B-1----:R-:W-:Y:S01]  /*13c0*/  ULEA UR6, UR7, UR6, 0x18 ;  /* 0x0000000607067291 */ /* 0x002fe2000f8ec03f */
[----:B0-----:R-:W-:-:S04]  /*13d0*/  LOP3.LUT R0, R0, 0x80, RZ, 0xc0, !PT ;  /* 0x0000008000007812 */ /* 0x001fc800078ec0ff */
[----:B------:R-:W-:-:S06]  /*13e0*/  SHF.R.U32.HI R0, RZ, 0x7, R0 ;  /* 0x00000007ff007819 */ /* 0x000fcc0000011600 */
[----:B------:R-:W0:Y:S02]  /*13f0*/  SHFL.IDX PT, R0, R0, RZ, 0x1f ;  /* 0x00001fff00007589 */ /* 0x000e2400000e0000 */
[----:B0-----:R-:W-:-:S13]  /*1400*/  R2UR UR4, R0 ;  /* 0x00000000000472ca */ /* 0x001fda00000e0000 */
[----:B------:R-:W-:-:S04]  /*1410*/  ULEA.HI UR5, UR4, UR4, URZ, 0x1 ;  /* 0x0000000404057291 */ /* 0x000fc8000f8f083f */
[----:B------:R-:W-:-:S04]  /*1420*/  ULOP3.LUT UR5, UR5, 0x7fffe, URZ, 0xc0, !UPT ;  /* 0x0007fffe05057892 */ /* 0x000fc8000f8ec03f */
[----:B------:R-:W-:-:S03]  /*1430*/  UIADD3 UR5, UR4, -UR5, URZ ;  /* 0x8000000504057290 */ /* 0x000fc6000fffe03f */
[----:B------:R-:W-:Y:S01]  /*1440*/  ULDC UR4, c[0x0][0x28c] ;  /* 0x0000a30000047ab9 */ /* 0x000fe20000000800 */
[----:B------:R-:W-:Y:S01]  /*1450*/  ULEA UR5, UR5, UR6, 0xd ;  /* 0x0000000605057291 */ /* 0x000fe2000f8e683f */
[----:B------:R-:W-:-:S03]  /*1460*/  ISETP.LT.AND P0, PT, RZ, UR4, PT ;  /* 0x00000004ff007c0c */ /* 0x000fc6000bf01270 */
[----:B------:R-:W-:-:S04]  /*1470*/  UIADD3 UR5, UR5, 0x100, URZ ;  /* 0x0000010005057890 */ /* 0x000fc8000fffe03f */
[----:B------:R-:W-:-:S04]  /*1480*/  USHF.R.U32.HI UR5, URZ, 0x4, UR5 ;  /* 0x000000043f057899 */ /* 0x000fc80008011605 */
[----:B------:R-:W-:Y:S02]  /*1490*/  ULOP3.LUT UR46, UR5, 0x3fff, URZ, 0xc0, !UPT ;  /* 0x00003fff052e7892 */ /* 0x000fe4000f8ec03f */
[----:B--234-:R-:W-:Y:S10]  /*14a0*/  @P0 BRA `(.L_x_17) ;  /* 0x0000000000400947 */ /* 0x01cff40003800000 */
[----:B------:R-:W-:Y:S01]  /*14b0*/  MOV R0, 0x0 ;  /* 0x0000000000007802 */ /* 0x000fe20000000f00 */
[----:B------:R-:W-:Y:S01]  /*14c0*/  ULDC.64 UR4, c[0x4][0x68] ;  /* 0x01001a0000047ab9 */ /* 0x000fe20000000a00 */
[----:B------:R-:W-:Y:S01]  /*14d0*/  ULDC.64 UR6, c[0x4][0x8] ;  /* 0x0100020000067ab9 */ /* 0x000fe20000000a00 */
[----:B---34-:R-:W-:Y:S01]  /*14e0*/  IMAD.U32 R4, RZ, RZ, UR4 ;  /* 0x00000004ff047e24 */ /* 0x018fe2000f8e00ff */
[----:B------:R0:W1:Y:S01]  /*14f0*/  LDC.64 R14, c[0x4][R0] ;  /* 0x01000000000e7b82 */ /* 0x0000620000000a00 */
[----:B------:R-:W-:Y:S01]  /*1500*/  MOV R5, UR5 ;  /* 0x0000000500057c02 */ /* 0x000fe20008000f00 */
[----:B------:R-:W-:Y:S01]  /*1510*/  ULDC.64 UR4, c[0x4][0x70] ;  /* 0x01001c0000047ab9 */ /* 0x000fe20000000a00 */
[----:B------:R-:W-:Y:S01]  /*1520*/  IMAD.U32 R10, RZ, RZ, UR6 ;  /* 0x00000006ff0a7e24 */ /* 0x000fe2000f8e00ff */
[----:B------:R-:W-:Y:S01]  /*1530*/  MOV R7, UR5 ;  /* 0x0000000500077c02 */ /* 0x000fe20008000f00 */
[----:B------:R-:W-:Y:S01]  /*1540*/  IMAD.U32 R6, RZ, RZ, UR4 ;  /* 0x00000004ff067e24 */ /* 0x000fe2000f8e00ff */
[----:B------:R-:W-:Y:S01]  /*1550*/  MOV R11, UR7 ;  /* 0x00000007000b7c02 */ /* 0x000fe20008000f00 */
[----:B------:R-:W-:Y:S01]  /*1560*/  IMAD.MOV.U32 R8, RZ, RZ, 0x1e1 ;  /* 0x000001e1ff087424 */ /* 0x000fe200078e00ff */
[----:B------:R-:W-:Y:S01]  /*1570*/  MOV R12, 0x1 ;  /* 0x00000001000c7802 */ /* 0x000fe20000000f00 */
[----:B0-----:R-:W-:-:S07]  /*1580*/  IMAD.MOV.U32 R13, RZ, RZ, RZ ;  /* 0x000000ffff0d7224 */ /* 0x001fce00078e00ff */
[----:B------:R-:W-:-:S07]  /*1590*/  LEPC R20, `(.L_x_17) ;  /* 0x000000001014794e */ /* 0x000fce0000000000 */
[----:B-12--5:R-:W-:Y:S05]  /*15a0*/  CALL.ABS.NOINC R14 ;  /* 0x000000000e007343 */ /* 0x026fea0003c00000 */
.L_x_17:
[----:B------:R-:W-:-:S06]  /*15b0*/  ULOP3.LUT UR4, UR40, 0x1, URZ, 0xfc, !UPT ;  /* 0x0000000128047892 */ /* 0x000fcc000f8efc3f */
[----:B------:R-:W-:-:S04]  /*15c0*/  MOV R0, UR4 ;  /* 0x0000000400007c02 */ /* 0x000fc80008000f00 */
[----:B------:R-:W-:-:S13]  /*15d0*/  ISETP.NE.AND P0, PT, R0, 0x3, PT ;  /* 0x000000030000780c */ /* 0x000fda0003f05270 */
[----:B------:R-:W-:Y:S05]  /*15e0*/  @!P0 BRA `(.L_x_18) ;  /* 0x0000000000048947 */ /* 0x000fea0003800000 */
[----:B------:R-:W-:Y:S01]  /*15f0*/  BPT.TRAP 0x1 ;  /* 0x000000040000795c */ /* 0x000fe20000300000 */
.L_x_18:
[----:B------:R-:W0:Y:S01]  /*1600*/  S2UR UR5, SR_CgaCtaId ;  /* 0x00000000000579c3 */ /* 0x000e220000008800 */
[----:B------:R-:W-:Y:S01]  /*1610*/  UMOV UR4, 0x400 ;  /* 0x0000040000047882 */ /* 0x000fe20000000000 */
[----:B---34-:R-:W-:Y:S01]  /*1620*/  IMAD.U32 R5, RZ, RZ, UR39 ;  /* 0x00000027ff057e24 */ /* 0x018fe2000f8e00ff */
[----:B--2---:R-:W-:-:S04]  /*1630*/  MOV R3, UR38 ;  /* 0x0000002600037c02 */ /* 0x004fc80008000f00 */
[----:B------:R-:W-:Y:S01]  /*1640*/  SHF.L.U32 R3, R3, 0x1f, RZ ;  /* 0x0000001f03037819 */ /* 0x000fe200000006ff */
[----:B0-----:R-:W-:-:S06]  /*1650*/  ULEA UR4, UR5, UR4, 0x18 ;  /* 0x0000000405047291 */ /* 0x001fcc000f8ec03f */
[----:B------:R-:W-:-:S05]  /*1660*/  IMAD.U32 R0, RZ, RZ, UR4 ;  /* 0x00000004ff007e24 */ /* 0x000fca000f8e00ff */
[----:B------:R-:W-:-:S04]  /*1670*/  LEA R4, R5, R0, 0x3 ;  /* 0x0000000005047211 */ /* 0x000fc800078e18ff */
[----:B------:R0:W1:Y:S01]  /*1680*/  SYNCS.PHASECHK.TRANS64.TRYWAIT P1, [R4+URZ], R3 ;  /* 0x00000003040075a7 */ /* 0x000062000802017f */
[----:B------:R-:W-:Y:S05]  /*1690*/  @!P0 BRA `(.L_x_19) ;  /* 0x0000000000048947 */ /* 0x000fea0003800000 */
[----:B------:R-:W-:Y:S01]  /*16a0*/  BPT.TRAP 0x1 ;  /* 0x000000040000795c */ /* 0x000fe20000300000 */
.L_x_19:
[----:B-1----:R-:W-:Y:S05]  /*16b0*/  @P1 BRA `(.L_x_20) ;  /* 0x0000000000081947 */ /* 0x002fea0003800000 */
[----:B------:R-:W1:Y:S02]  /*16c0*/  SYNCS.PHASECHK.TRANS64.TRYWAIT P1, [R4+URZ], R3 ;  /* 0x00000003040075a7 */ /* 0x000e64000802017f */
[----:B-1----:R-:W-:Y:S05]  /*16d0*/  @!P1 BRA `(.L_x_21) ;  /* 0x0000017000489947 */ /* 0x002fea0003800000 */
.L_x_20:
[----:B------:R-:W-:-:S04]  /*16e0*/  UISETP.LT.AND UP0, UPT, UR44, 0x1, UPT ;  /* 0x000000012c00788c */ /* 0x000fc8000bf01270 */
[----:B------:R-:W-:-:S06]  /*16f0*/  USEL UR4, UR44, 0x1, UP0 ;  /* 0x000000012c047887 */ /* 0x000fcc0008000000 */
[----:B01----:R-:W-:Y:S01]  /*1700*/  IMAD.U32 R3, RZ, RZ, UR4 ;  /* 0x00000004ff037e24 */ /* 0x003fe2000f8e00ff */
[----:B------:R-:W-:Y:S05]  /*1710*/  WARPSYNC.ALL ;  /* 0x0000000000007948 */ /* 0x000fea0003800000 */
[----:B------:R-:W-:-:S04]  /*1720*/  IADD3 R3, -R3, UR44, RZ ;  /* 0x0000002c03037c10 */ /* 0x000fc8000fffe1ff */
[----:B------:R-:W-:Y:S02]  /*1730*/  ISETP.GE.AND P1, PT, R3, 0x1, PT ;  /* 0x000000010300780c */ /* 0x000fe40003f26270 */
[----:B------:R-:W-:Y:S01]  /*1740*/  R2UR UR4, R0 ;  /* 0x00000000000472ca */ /* 0x000fe200000e0000 */
[----:B------:R-:W-:Y:S01]  /*1750*/  WARPGROUP.ARRIVE ;  /* 0x00000000000079c5 */ /* 0x000fe20000000000 */
[----:B------:R-:W-:Y:S01]  /*1760*/  UMOV UR9, 0x40000040 ;  /* 0x4000004000097882 */ /* 0x000fe20000000000 */
[----:B------:R-:W-:Y:S01]  /*1770*/  UMOV UR11, 0x40000040 ;  /* 0x40000040000b7882 */ /* 0x000fe20000000000 */
[----:B------:R0:W-:Y:S04]  /*1780*/  STL [R1+0x2c8], R17 ;  /* 0x0002c81101007387 */ /* 0x0001e80000100800 */
[----:B-----5:R1:W-:Y:S04]  /*1790*/  STL [R1+0x2c4], R16 ;  /* 0x0002c41001007387 */ /* 0x0203e80000100800 */
[----:B------:R2:W-:Y:S01]  /*17a0*/  STL [R1+0x2c0], R3 ;  /* 0x0002c00301007387 */ /* 0x0005e20000100800 */
[----:B------:R-:W-:-:S03]  /*17b0*/  UIADD3 UR4, UR4, 0x18100, URZ ;  /* 0x0001810004047890 */ /* 0x000fc6000fffe03f */
[----:B------:R3:W-:Y:S01]  /*17c0*/  STL [R1+0x2bc], R2 ;  /* 0x0002bc0201007387 */ /* 0x0007e20000100800 */
[----:B------:R-:W-:-:S03]  /*17d0*/  USHF.R.U32.HI UR4, URZ, 0x4, UR4 ;  /* 0x000000043f047899 */ /* 0x000fc60008011604 */
[----:B------:R4:W-:Y:S01]  /*17e0*/  STL [R1+0x2cc], R0 ;  /* 0x0002cc0001007387 */ /* 0x0009e20000100800 */
[----:B------:R-:W-:Y:S02]  /*17f0*/  ULOP3.LUT UR5, UR4, 0x3fff, URZ, 0xc0, !UPT ;  /* 0x00003fff04057892 */ /* 0x000fe4000f8ec03f */
[----:B------:R-:W-:Y:S02]  /*1800*/  ULOP3.LUT UR4, UR46, 0x10000, URZ, 0xfc, !UPT ;  /* 0x000100002e047892 */ /* 0x000fe4000f8efc3f */
[----:B------:R-:W-:Y:S02]  /*1810*/  ULOP3.LUT UR5, UR5, 0x10000, URZ, 0xfc, !UPT ;  /* 0x0001000005057892 */ /* 0x000fe4000f8efc3f */
[----:B------:R-:W-:Y:S02]  /*1820*/  ULEA UR6, UR39, UR4, 0xb ;  /* 0x0000000427067291 */ /* 0x000fe4000f8e583f */
[----:B------:R-:W-:-:S05]  /*1830*/  ULEA UR7, UR39, UR5, 0xb ;  /* 0x0000000527077291 */ /* 0x000fca000f8e583f */
[----:B------:R-:W-:Y:S02]  /*1840*/  UMOV UR8, UR6 ;  /* 0x0000000600087c82 */ /* 0x000fe40008000000 */
[----:B------:R-:W-:Y:S02]  /*1850*/  UMOV UR10, UR7 ;  /* 0x00000007000a7c82 */ /* 0x000fe40008000000 */
[----:B------:R-:W-:Y:S01]  /*1860*/  HGMMA.64x256x8.F32.TF32 R24, gdesc[UR8], RZ, !UPT, gsb0 ;  /* 0x07e00000081879f0 */ /* 0x000fe2000c0028ff */
[----:B------:R-:W-:Y:S01]  /*1870*/  UIADD3 UR8, UR6, 0x400, URZ ;  /* 0x0000040006087890 */ /* 0x000fe2000fffe03f */
[----:B------:R-:W-:Y:S01]  /*1880*/  UMOV UR9, 0x40000040 ;  /* 0x4000004000097882 */ /* 0x000fe20000000000 */
[----:B------:R-:W-:Y:S02]  /*1890*/  WARPGROUP.DEPBAR.LE gsb0, 0x0 ;  /* 0x00008000000079c5 */ /* 0x000fe40000010000 */
[----:B------:R-:W-:Y:S01]  /*18a0*/  STL.64 [R1], R24 ;  /* 0x0000001801007387 */ /* 0x000fe20000100a00 */
[----:B------:R-:W-:Y:S01]  /*18b0*/  MOV R235, R46 ;  /* 0x0000002e00eb7202 */ /* 0x000fe20000000f00 */
[----:B------:R-:W-:Y:S01]  /*18c0*/  IMAD.MOV.U32 R234, RZ, RZ, R47 ;  /* 0x000000ffffea7224 */ /* 0x000fe200078e002f */
[----:B------:R-:W-:Y:S01]  /*18d0*/  MOV R233, R48 ;  /* 0x0000003000e97202 */ /* 0x000fe20000000f00 */
[----:B------:R-:W-:Y:S01]  /*18e0*/  STL.64 [R1+0x8], R26 ;  /* 0x0000081a01007387 */ /* 0x000fe20000100a00 */
[----:B------:R-:W-:Y:S01]  /*18f0*/  IMAD.MOV.U32 R232, RZ, RZ, R49 ;  /* 0x000000ffffe87224 */ /* 0x000fe200078e0031 */
[----:B------:R-:W-:Y:S01]  /*1900*/  MOV R231, R50 ;  /* 0x0000003200e77202 */ /* 0x000fe20000000f00 */
[----:B------:R-:W-:Y:S01]  /*1910*/  IMAD.MOV.U32 R230, RZ, RZ, R51 ;  /* 0x000000ffffe67224 */ /* 0x000fe200078e0033 */
[----:B------:R-:W-:Y:S01]  /*1920*/  STL.64 [R1+0x10], R28 ;  /* 0x0000101c01007387 */ /* 0x000fe20000100a00 */
        /* <DEDUP_REMOVED lines=90> */
[----:B0-----:R-:W-:Y:S01]  /*1ed0*/  IMAD.MOV.U32 R17, RZ, RZ, R135 ;  /* 0x000000ffff117224 */ /* 0x001fe200078e0087 */
[----:B-1----:R-:W-:Y:S01]  /*1ee0*/  MOV R16, R136 ;  /* 0x0000008800107202 */ /* 0x002fe20000000f00 */
        /* <DEDUP_REMOVED lines=12> */
[----:B--2---:R-:W-:Y:S01]  /*1fb0*/  IMAD.MOV.U32 R3, RZ, RZ, R149 ;  /* 0x000000ffff037224 */ /* 0x004fe200078e0095 */
[----:B---3--:R-:W-:Y:S01]  /*1fc0*/  MOV R2, R150 ;  /* 0x0000009600027202 */ /* 0x008fe20000000f00 */
[----:B------:R0:W-:Y:S01]  /*1fd0*/  STL.64 [R1+0x50], R44 ;  /* 0x0000502c01007387 */ /* 0x0001e20000100a00 */
[----:B----4-:R-:W-:-:S03]  /*1fe0*/  IMAD.MOV.U32 R0, RZ, RZ, R151 ;  /* 0x000000ffff007224 */ /* 0x010fc600078e0097 */
[----:B------:R-:W-:Y:S01]  /*1ff0*/  STL [R1+0x580], R152 ;  /* 0x0005809801007387 */ /* 0x000fe20000100800 */
[----:B0-----:R-:W-:-:S06]  /*2000*/  WARPGROUP.ARRIVE ;  /* 0x00000000000079c5 */ /* 0x001fcc0000000000 */
[----:B------:R-:W-:Y:S03]  /*2010*/  HGMMA.64x256x8.F32.TF32 R24, gdesc[UR8], RZ, !UPT, gsb0 ;  /* 0x07e00000081879f0 */ /* 0x000fe6000c0028ff */
[----:B------:R-:W-:Y:S02]  /*2020*/  WARPGROUP.DEPBAR.LE gsb0, 0x0 ;  /* 0x00008000000079c5 */ /* 0x000fe40000010000 */
[----:B------:R-:W-:Y:S04]  /*2030*/  STL.64 [R1+0x578], R150 ;  /* 0x0005789601007387 */ /* 0x000fe80000100a00 */
        /* <DEDUP_REMOVED lines=20> */
[----:B------:R0:W-:Y:S04]  /*2180*/  STL.64 [R1+0x4d0], R108 ;  /* 0x0004d06c01007387 */ /* 0x0001e80000100a00 */
[----:B0-----:R-:W2:Y:S04]  /*2190*/  LDL.LU R108, [R1] ;  /* 0x00000000016c7983 */ /* 0x001ea80000300800 */
[----:B------:R-:W2:Y:S04]  /*21a0*/  LDL.LU R109, [R1+0x4] ;  /* 0x00000400016d7983 */ /* 0x000ea80000300800 */
        /* <DEDUP_REMOVED lines=19> */
[----:B------:R-:W2:Y:S01]  /*22e0*/  LDL.LU R129, [R1+0x54] ;  /* 0x0000540001817983 */ /* 0x000ea20000300800 */
        /* <DEDUP_REMOVED lines=46> */
[----:B------:R-:W-:-:S02]  /*25d0*/  UIADD3 UR8, UR6, 0x2, URZ ;  /* 0x0000000206087890 */ /* 0x000fc4000fffe03f */
[----:B------:R-:W-:Y:S01]  /*25e0*/  UIADD3 UR10, UR7, 0x2, URZ ;  /* 0x00000002070a7890 */ /* 0x000fe2000fffe03f */
[----:B------:R-:W-:Y:S01]  /*25f0*/  UMOV UR9, 0x40000040 ;  /* 0x4000004000097882 */ /* 0x000fe20000000000 */
[----:B------:R-:W-:Y:S01]  /*2600*/  UMOV UR11, 0x40000040 ;  /* 0x40000040000b7882 */ /* 0x000fe20000000000 */
[----:B--2---:R-:W-:-:S06]  /*2610*/  WARPGROUP.ARRIVE ;  /* 0x00000000000079c5 */ /* 0x004fcc0000000000 */
[----:B------:R-:W-:Y:S03]  /*2620*/  HGMMA.64x256x8.F32.TF32 R108, gdesc[UR8], R108, gsb0 ;  /* 0x07e00000086c79f0 */ /* 0x000fe6000800286c */
[----:B------:R-:W-:Y:S02]  /*2630*/  WARPGROUP.DEPBAR.LE gsb0, 0x0 ;  /* 0x00008000000079c5 */ /* 0x000fe40000010000 */
[----:B------:R-:W-:Y:S04]  /*2640*/  STL.64 [R1], R108 ;  /* 0x0000006c01007387 */ /* 0x000fe80000100a00 */
        /* <DEDUP_REMOVED lines=63> */
[----:B0-----:R-:W2:Y:S04]  /*2a40*/  LDL.LU R152, [R1+0x580] ;  /* 0x0005800001987983 */ /* 0x001ea80000300800 */
[----:B------:R-:W3:Y:S04]  /*2a50*/  LDL.LU.64 R150, [R1+0x578] ;  /* 0x0005780001967983 */ /* 0x000ee80000300a00 */
        /* <DEDUP_REMOVED lines=20> */
[----:B------:R-:W3:Y:S01]  /*2ba0*/  LDL.LU.64 R108, [R1+0x4d0] ;  /* 0x0004d000016c7983 */ /* 0x000ee20000300a00 */
[----:B------:R-:W-:Y:S01]  /*2bb0*/  UIADD3 UR8, UR6, 0x402, URZ ;  /* 0x0000040206087890 */ /* 0x000fe2000fffe03f */
[----:B------:R-:W-:Y:S01]  /*2bc0*/  UMOV UR9, 0x40000040 ;  /* 0x4000004000097882 */ /* 0x000fe20000000000 */
[----:B---3--:R-:W-:-:S07]  /*2bd0*/  WARPGROUP.ARRIVE ;  /* 0x00000000000079c5 */ /* 0x008fce0000000000 */
[----:B------:R-:W-:Y:S03]  /*2be0*/  HGMMA.64x256x8.F32.TF32 R24, gdesc[UR8], R24, gsb0 ;  /* 0x07e00000081879f0 */ /* 0x000fe60008002818 */
        /* <DEDUP_REMOVED lines=65> */
[----:B0-----:R-:W3:Y:S04]  /*3000*/  LDL.LU.64 R24, [R1] ;  /* 0x0000000001187983 */ /* 0x001ee80000300a00 */
        /* <DEDUP_REMOVED lines=63> */
[----:B------:R-:W-:-:S02]  /*3400*/  UIADD3 UR8, UR6, 0x4, URZ ;  /* 0x0000000406087890 */ /* 0x000fc4000fffe03f */
[----:B------:R-:W-:Y:S01]  /*3410*/  UIADD3 UR10, UR7, 0x4, URZ ;  /* 0x00000004070a7890 */ /* 0x000fe2000fffe03f */
[----:B------:R-:W-:Y:S01]  /*3420*/  UMOV UR9, 0x40000040 ;  /* 0x4000004000097882 */ /* 0x000fe20000000000 */
[----:B------:R-:W-:Y:S01]  /*3430*/  UMOV UR11, 0x40000040 ;  /* 0x40000040000b7882 */ /* 0x000fe20000000000 */
[----:B---3--:R-:W-:-:S06]  /*3440*/  WARPGROUP.ARRIVE ;  /* 0x00000000000079c5 */ /* 0x008fcc0000000000 */
[----:B------:R-:W-:Y:S03]  /*3450*/  HGMMA.64x256x8.F32.TF32 R24, gdesc[UR8], R24, gsb0 ;  /* 0x07e00000081879f0 */ /* 0x000fe60008002818 */
        /* <DEDUP_REMOVED lines=41> */
[----:B------:R0:W-:Y:S01]  /*36f0*/  STL.64 [R1+0x50], R44 ;  /* 0x0000502c01007387 */ /* 0x0001e20000100a00 */
[----:B------:R-:W-:Y:S01]  /*3700*/  MOV R204, R120 ;  /* 0x0000007800cc7202 */ /* 0x000fe20000000f00 */
[----:B------:R-:W-:Y:S01]  /*3710*/  IMAD.MOV.U32 R205, RZ, RZ, R121 ;  /* 0x000000ffffcd7224 */ /* 0x000fe200078e0079 */
[----:B------:R-:W-:Y:S01]  /*3720*/  MOV R202, R118 ;  /* 0x0000007600ca7202 */ /* 0x000fe20000000f00 */
[----:B------:R-:W3:Y:S01]  /*3730*/  LDL.LU.64 R150, [R1+0x4c8] ;  /* 0x0004c80001967983 */ /* 0x000ee20000300a00 */
[----:B------:R-:W-:Y:S01]  /*3740*/  IMAD.MOV.U32 R203, RZ, RZ, R119 ;  /* 0x000000ffffcb7224 */ /* 0x000fe200078e0077 */
[----:B------:R-:W-:Y:S01]  /*3750*/  MOV R200, R116 ;  /* 0x0000007400c87202 */ /* 0x000fe20000000f00 */
[----:B------:R-:W-:Y:S01]  /*3760*/  IMAD.MOV.U32 R201, RZ, RZ, R117 ;  /* 0x000000ffffc97224 */ /* 0x000fe200078e0075 */
[----:B------:R-:W3:Y:S01]  /*3770*/  LDL.LU.64 R148, [R1+0x4c0] ;  /* 0x0004c00001947983 */ /* 0x000ee20000300a00 */
        /* <DEDUP_REMOVED lines=92> */
[----:B------:R-:W-:-:S03]  /*3d40*/  IMAD.MOV.U32 R17, RZ, RZ, R47 ;  /* 0x000000ffff117224 */ /* 0x000fc600078e002f */
        /* <DEDUP_REMOVED lines=28> */
[----:B0-----:R-:W3:Y:S04]  /*3f10*/  LDL.LU.64 R44, [R1+0x320] ;  /* 0x00032000012c7983 */ /* 0x001ee80000300a00 */
        /* <DEDUP_REMOVED lines=11> */
[----:B------:R-:W-:-:S02]  /*3fd0*/  UMOV UR9, 0x40000040 ;  /* 0x4000004000097882 */ /* 0x000fc40000000000 */
[----:B--2---:R-:W-:Y:S01]  /*3fe0*/  STL [R1+0x2b8], R152 ;  /* 0x0002b89801007387 */ /* 0x004fe20000100800 */
[----:B---3--:R-:W-:-:S06]  /*3ff0*/  WARPGROUP.ARRIVE ;  /* 0x00000000000079c5 */ /* 0x008fcc0000000000 */
        /* <DEDUP_REMOVED lines=86> */
[----:B------:R-:W-:Y:S01]  /*4560*/  UIADD3 UR8, UR6, 0x6, URZ ;  /* 0x0000000606087890 */ /* 0x000fe2000fffe03f */
[----:B------:R-:W-:Y:S01]  /*4570*/  MOV R235, R4 ;  /* 0x0000000400eb7202 */ /* 0x000fe20000000f00 */
[----:B------:R-:W-:Y:S01]  /*4580*/  UIADD3 UR10, UR7, 0x6, URZ ;  /* 0x00000006070a7890 */ /* 0x000fe2000fffe03f */
[----:B------:R0:W5:Y:S01]  /*4590*/  LDL.LU R0, [R1+0x2cc] ;  /* 0x0002cc0001007983 */ /* 0x0001620000300800 */
[----:B------:R-:W-:Y:S01]  /*45a0*/  UMOV UR9, 0x40000040 ;  /* 0x4000004000097882 */ /* 0x000fe20000000000 */
[----:B------:R-:W-:-:S02]  /*45b0*/  UMOV UR11, 0x40000040 ;  /* 0x40000040000b7882 */ /* 0x000fc40000000000 */
[----:B------:R0:W5:Y:S04]  /*45c0*/  LDL.LU R17, [R1+0x2c8] ;  /* 0x0002c80001117983 */ /* 0x0001680000300800 */
[----:B------:R0:W5:Y:S04]  /*45d0*/  LDL.LU R16, [R1+0x2c4] ;  /* 0x0002c40001107983 */ /* 0x0001680000300800 */
[----:B------:R0:W5:Y:S04]  /*45e0*/  LDL.LU R3, [R1+0x2c0] ;  /* 0x0002c00001037983 */ /* 0x0001680000300800 */
[----:B------:R0:W5:Y:S01]  /*45f0*/  LDL.LU R2, [R1+0x2bc] ;  /* 0x0002bc0001027983 */ /* 0x0001620000300800 */
        /* <DEDUP_REMOVED lines=67> */
[----:B-1----:R0:W5:Y:S04]  /*4a30*/  LDL.LU R152, [R1+0x2b8] ;  /* 0x0002b80001987983 */ /* 0x0021680000300800 */
[----:B------:R-:W2:Y:S04]  /*4a40*/  LDL.LU.64 R150, [R1+0x2b0] ;  /* 0x0002b00001967983 */ /* 0x000ea80000300a00 */
        /* <DEDUP_REMOVED lines=20> */
[----:B------:R-:W2:Y:S01]  /*4b90*/  LDL.LU.64 R108, [R1+0x208] ;  /* 0x00020800016c7983 */ /* 0x000ea20000300a00 */
[----:B------:R-:W-:Y:S01]  /*4ba0*/  UIADD3 UR8, UR6, 0x406, URZ ;  /* 0x0000040606087890 */ /* 0x000fe2000fffe03f */
[----:B------:R-:W-:Y:S01]  /*4bb0*/  UMOV UR9, 0x40000040 ;  /* 0x4000004000097882 */ /* 0x000fe20000000000 */
[----:B--2---:R-:W-:-:S07]  /*4bc0*/  WARPGROUP.ARRIVE ;  /* 0x00000000000079c5 */ /* 0x004fce0000000000 */
[----:B------:R-:W-:Y:S03]  /*4bd0*/  HGMMA.64x256x8.F32.TF32 R24, gdesc[UR8], R24, gsb0 ;  /* 0x07e00000081879f0 */ /* 0x000fe60008002818 */
[----:B------:R-:W-:Y:S02]  /*4be0*/  WARPGROUP.DEPBAR.LE gsb0, 0x0 ;  /* 0x00008000000079c5 */ /* 0x000fe40000010000 */
[----:B0-----:R-:W-:Y:S05]  /*4bf0*/  @!P1 BRA `(.L_x_22) ;  /* 0x0000004000d09947 */ /* 0x001fea0003800000 */
[----:B------:R-:W-:Y:S01]  /*4c00*/  UIADD3 UR7, UR39, 0x1, URZ ;  /* 0x0000000127077890 */ /* 0x000fe2000fffe03f */
[----:B-----5:R-:W-:Y:S01]  /*4c10*/  R2UR UR6, R3 ;  /* 0x00000000030672ca */ /* 0x020fe200000e0000 */
[----:B------:R-:W-:Y:S02]  /*4c20*/  UMOV UR13, UR39 ;  /* 0x00000027000d7c82 */ /* 0x000fe40008000000 */
[----:B------:R-:W-:-:S04]  /*4c30*/  UISETP.NE.AND UP0, UPT, UR7, 0x3, UPT ;  /* 0x000000030700788c */ /* 0x000fc8000bf05270 */
[----:B------:R-:W-:Y:S02]  /*4c40*/  USEL UR12, URZ, 0x1, UP0 ;  /* 0x000000013f0c7887 */ /* 0x000fe40008000000 */
[----:B------:R-:W-:Y:S02]  /*4c50*/  USEL UR7, UR7, URZ, UP0 ;  /* 0x0000003f07077287 */ /* 0x000fe40008000000 */
[----:B------:R-:W-:-:S12]  /*4c60*/  ULOP3.LUT UR12, UR38, UR12, URZ, 0x3c, !UPT ;  /* 0x0000000c260c7292 */ /* 0x000fd8000f8e3c3f */
.L_x_29:
[----:B------:R-:W-:Y:S05]  /*4c70*/  @!P0 BRA `(.L_x_23) ;  /* 0x0000000000048947 */ /* 0x000fea0003800000 */
[----:B------:R-:W-:Y:S01]  /*4c80*/  BPT.TRAP 0x1 ;  /* 0x000000040000795c */ /* 0x000fe20000300000 */
.L_x_23:
[----:B------:R-:W0:Y:S01]  /*4c90*/  S2UR UR9, SR_CgaCtaId ;  /* 0x00000000000979c3 */ /* 0x000e220000008800 */
[----:B------:R-:W-:Y:S01]  /*4ca0*/  UMOV UR8, 0x400 ;  /* 0x0000040000087882 */ /* 0x000fe20000000000 */
[----:B------:R-:W-:Y:S01]  /*4cb0*/  IMAD.U32 R3, RZ, RZ, UR7 ;  /* 0x00000007ff037e24 */ /* 0x000fe2000f8e00ff */
[----:B------:R-:W-:-:S04]  /*4cc0*/  MOV R4, UR12 ;  /* 0x0000000c00047c02 */ /* 0x000fc80008000f00 */
[----:B------:R-:W-:Y:S01]  /*4cd0*/  SHF.L.U32 R4, R4, 0x1f, RZ ;  /* 0x0000001f04047819 */ /* 0x000fe200000006ff */
[----:B0-----:R-:W-:-:S06]  /*4ce0*/  ULEA UR8, UR9, UR8, 0x18 ;  /* 0x0000000809087291 */ /* 0x001fcc000f8ec03f */
[----:B------:R-:W-:-:S05]  /*4cf0*/  IMAD.U32 R0, RZ, RZ, UR8 ;  /* 0x00000008ff007e24 */ /* 0x000fca000f8e00ff */
[----:B------:R-:W-:-:S04]  /*4d00*/  LEA R3, R3, R0, 0x3 ;  /* 0x0000000003037211 */ /* 0x000fc800078e18ff */
[----:B------:R0:W1:Y:S01]  /*4d10*/  SYNCS.PHASECHK.TRANS64.TRYWAIT P1, [R3+URZ], R4 ;  /* 0x00000004030075a7 */ /* 0x000062000802017f */
[----:B------:R-:W-:Y:S05]  /*4d20*/  @!P0 BRA `(.L_x_24) ;  /* 0x0000000000048947 */ /* 0x000fea0003800000 */
[----:B------:R-:W-:Y:S01]  /*4d30*/  BPT.TRAP 0x1 ;  /* 0x000000040000795c */ /* 0x000fe20000300000 */
.L_x_24:
[----:B-1----:R-:W-:Y:S05]  /*4d40*/  @P1 BRA `(.L_x_25) ;  /* 0x0000000000081947 */ /* 0x002fea0003800000 */
[----:B------:R-:W1:Y:S02]  /*4d50*/  SYNCS.PHASECHK.TRANS64.TRYWAIT P1, [R3+URZ], R4 ;  /* 0x00000004030075a7 */ /* 0x000e64000802017f */
[----:B-1----:R-:W-:Y:S05]  /*4d60*/  @!P1 BRA `(.L_x_26) ;  /* 0x0000013800b89947 */ /* 0x002fea0003800000 */
.L_x_25:
        /* <DEDUP_REMOVED lines=64> */
[----:B--2---:R-:W2:Y:S04]  /*5170*/  LDL.LU.64 R24, [R1] ;  /* 0x0000000001187983 */ /* 0x004ea80000300a00 */
        /* <DEDUP_REMOVED lines=63> */
[----:B------:R-:W-:-:S02]  /*5570*/  ULEA UR14, UR7, UR4, 0xb ;  /* 0x00000004070e7291 */ /* 0x000fc4000f8e583f */
[----:B------:R-:W-:Y:S01]  /*5580*/  ULEA UR15, UR7, UR5, 0xb ;  /* 0x00000005070f7291 */ /* 0x000fe2000f8e583f */
[----:B------:R-:W-:Y:S01]  /*5590*/  STL [R1+0x2c8], R17 ;  /* 0x0002c81101007387 */ /* 0x000fe20000100800 */
[----:B------:R-:W-:Y:S01]  /*55a0*/  UMOV UR9, 0x40000040 ;  /* 0x4000004000097882 */ /* 0x000fe20000000000 */
[----:B------:R-:W-:Y:S02]  /*55b0*/  UMOV UR11, 0x40000040 ;  /* 0x40000040000b7882 */ /* 0x000fe40000000000 */
[----:B------:R-:W-:Y:S01]  /*55c0*/  UMOV UR8, UR14 ;  /* 0x0000000e00087c82 */ /* 0x000fe20008000000 */
[----:B------:R-:W-:Y:S01]  /*55d0*/  STL [R1+0x2c4], R16 ;  /* 0x0002c41001007387 */ /* 0x000fe20000100800 */
[----:B------:R-:W-:-:S03]  /*55e0*/  UMOV UR10, UR15 ;  /* 0x0000000f000a7c82 */ /* 0x000fc60008000000 */
[----:B------:R3:W-:Y:S04]  /*55f0*/  STL [R1+0x2c0], R2 ;  /* 0x0002c00201007387 */ /* 0x0007e80000100800 */
[----:B------:R4:W-:Y:S01]  /*5600*/  STL [R1+0x2bc], R0 ;  /* 0x0002bc0001007387 */ /* 0x0009e20000100800 */
[----:B--2---:R-:W-:-:S06]  /*5610*/  WARPGROUP.ARRIVE ;  /* 0x00000000000079c5 */ /* 0x004fcc0000000000 */
[----:B------:R-:W-:Y:S03]  /*5620*/  HGMMA.64x256x8.F32.TF32 R24, gdesc[UR8], R24, gsb0 ;  /* 0x07e00000081879f0 */ /* 0x000fe60008002818 */
[----:B------:R-:W-:Y:S02]  /*5630*/  WARPGROUP.DEPBAR.LE gsb0, 0x0 ;  /* 0x00008000000079c5 */ /* 0x000fe40000010000 */
[----:B------:R-:W-:Y:S01]  /*5640*/  STL.64 [R1], R24 ;  /* 0x0000001801007387 */ /* 0x000fe20000100a00 */
[----:B---3--:R-:W-:Y:S01]  /*5650*/  IMAD.MOV.U32 R2, RZ, RZ, R150 ;  /* 0x000000ffff027224 */ /* 0x008fe200078e0096 */
[----:B----4-:R-:W-:Y:S01]  /*5660*/  MOV R0, R151 ;  /* 0x0000009700007202 */ /* 0x010fe20000000f00 */
[----:B01----:R-:W-:Y:S01]  /*5670*/  IMAD.MOV.U32 R4, RZ, RZ, R148 ;  /* 0x000000ffff047224 */ /* 0x003fe200078e0094 */
        /* <DEDUP_REMOVED lines=36> */
[----:B------:R0:W-:Y:S01]  /*58c0*/  STL.64 [R1+0x50], R44 ;  /* 0x0000502c01007387 */ /* 0x0001e20000100a00 */
[----:B------:R-:W-:Y:S01]  /*58d0*/  IMAD.MOV.U32 R204, RZ, RZ, R120 ;  /* 0x000000ffffcc7224 */ /* 0x000fe200078e0078 */
[----:B------:R-:W-:Y:S01]  /*58e0*/  MOV R205, R121 ;  /* 0x0000007900cd7202 */ /* 0x000fe20000000f00 */
[----:B------:R-:W-:Y:S01]  /*58f0*/  IMAD.MOV.U32 R202, RZ, RZ, R118 ;  /* 0x000000ffffca7224 */ /* 0x000fe200078e0076 */
[----:B------:R-:W2:Y:S01]  /*5900*/  LDL.LU.64 R150, [R1+0x780] ;  /* 0x0007800001967983 */ /* 0x000ea20000300a00 */
[----:B------:R-:W-:Y:S01]  /*5910*/  MOV R203, R119 ;  /* 0x0000007700cb7202 */ /* 0x000fe20000000f00 */
[----:B------:R-:W-:Y:S01]  /*5920*/  IMAD.MOV.U32 R200, RZ, RZ, R116 ;  /* 0x000000ffffc87224 */ /* 0x000fe200078e0074 */
[----:B------:R-:W-:Y:S01]  /*5930*/  MOV R201, R117 ;  /* 0x0000007500c97202 */ /* 0x000fe20000000f00 */
[----:B------:R-:W2:Y:S01]  /*5940*/  LDL.LU.64 R148, [R1+0x778] ;  /* 0x0007780001947983 */ /* 0x000ea20000300a00 */
        /* <DEDUP_REMOVED lines=92> */
[----:B------:R-:W-:-:S03]  /*5f10*/  MOV R234, R47 ;  /* 0x0000002f00ea7202 */ /* 0x000fc60000000f00 */
        /* <DEDUP_REMOVED lines=28> */
[----:B0-----:R-:W2:Y:S04]  /*60e0*/  LDL.LU.64 R44, [R1+0x5d8] ;  /* 0x0005d800012c7983 */ /* 0x001ea80000300a00 */
        /* <DEDUP_REMOVED lines=11> */
[----:B------:R-:W-:-:S02]  /*61a0*/  UMOV UR9, 0x40000040 ;  /* 0x4000004000097882 */ /* 0x000fc40000000000 */
[----:B------:R-:W-:Y:S01]  /*61b0*/  STL [R1+0x580], R152 ;  /* 0x0005809801007387 */ /* 0x000fe20000100800 */
[----:B--2---:R-:W-:-:S06]  /*61c0*/  WARPGROUP.ARRIVE ;  /* 0x00000000000079c5 */ /* 0x004fcc0000000000 */
        /* <DEDUP_REMOVED lines=332> */
[----:B------:R-:W-:Y:S01]  /*7690*/  STL.64 [R1+0x30], R36 ;  /* 0x0000302401007387 */ /* 0x000fe20000100a00 */
[----:B------:R-:W-:-:S03]  /*76a0*/  IMAD.MOV.U32 R4, RZ, RZ, R150 ;  /* 0x000000ffff047224 */ /* 0x000fc600078e0096 */
[----:B------:R-:W-:Y:S01]  /*76b0*/  STL.64 [R1+0x38], R38 ;  /* 0x0000382601007387 */ /* 0x000fe20000100a00 */
[----:B------:R-:W-:-:S03]  /*76c0*/  MOV R3, R151 ;  /* 0x0000009700037202 */ /* 0x000fc60000000f00 */
[----:B------:R-:W-:Y:S01]  /*76d0*/  STL.64 [R1+0x40], R40 ;  /* 0x0000402801007387 */ /* 0x000fe20000100a00 */
[----:B------:R-:W-:Y:S01]  /*76e0*/  IMAD.MOV.U32 R6, RZ, RZ, R148 ;  /* 0x000000ffff067224 */ /* 0x000fe200078e0094 */
[----:B------:R-:W-:Y:S02]  /*76f0*/  MOV R5, R149 ;  /* 0x0000009500057202 */ /* 0x000fe40000000f00 */
[----:B------:R-:W-:Y:S01]  /*7700*/  STL.64 [R1+0x48], R42 ;  /* 0x0000482a01007387 */ /* 0x000fe20000100a00 */
[----:B------:R-:W-:Y:S01]  /*7710*/  IMAD.MOV.U32 R8, RZ, RZ, R146 ;  /* 0x000000ffff087224 */ /* 0x000fe200078e0092 */
[----:B------:R-:W-:Y:S02]  /*7720*/  MOV R7, R147 ;  /* 0x0000009300077202 */ /* 0x000fe40000000f00 */
[----:B------:R0:W-:Y:S01]  /*7730*/  STL.64 [R1+0x50], R44 ;  /* 0x0000502c01007387 */ /* 0x0001e20000100a00 */
[----:B------:R-:W-:Y:S01]  /*7740*/  IMAD.MOV.U32 R10, RZ, RZ, R144 ;  /* 0x000000ffff0a7224 */ /* 0x000fe200078e0090 */
[----:B------:R-:W-:-:S02]  /*7750*/  MOV R9, R145 ;  /* 0x0000009100097202 */ /* 0x000fc40000000f00 */
[----:B------:R-:W3:Y:S01]  /*7760*/  LDL.LU.64 R150, [R1+0x4c8] ;  /* 0x0004c80001967983 */ /* 0x000ee20000300a00 */
[----:B------:R-:W-:Y:S01]  /*7770*/  IMAD.MOV.U32 R12, RZ, RZ, R142 ;  /* 0x000000ffff0c7224 */ /* 0x000fe200078e008e */
[----:B------:R-:W-:Y:S02]  /*7780*/  MOV R11, R143 ;  /* 0x0000008f000b7202 */ /* 0x000fe40000000f00 */
[----:B------:R-:W3:Y:S01]  /*7790*/  LDL.LU.64 R148, [R1+0x4c0] ;  /* 0x0004c00001947983 */ /* 0x000ee20000300a00 */
[----:B------:R-:W-:Y:S01]  /*77a0*/  IMAD.MOV.U32 R14, RZ, RZ, R140 ;  /* 0x000000ffff0e7224 */ /* 0x000fe200078e008c */
[----:B------:R-:W-:Y:S02]  /*77b0*/  MOV R13, R141 ;  /* 0x0000008d000d7202 */ /* 0x000fe40000000f00 */
[----:B------:R-:W3:Y:S01]  /*77c0*/  LDL.LU.64 R146, [R1+0x4b8] ;  /* 0x0004b80001927983 */ /* 0x000ee20000300a00 */
        /* <DEDUP_REMOVED lines=248> */
[----:B------:R0:W5:Y:S01]  /*8750*/  LDL.LU R17, [R1+0x2c8] ;  /* 0x0002c80001117983 */ /* 0x0001620000300800 */
[----:B------:R-:W-:Y:S01]  /*8760*/  UIADD3 UR10, UR15, 0x6, URZ ;  /* 0x000000060f0a7890 */ /* 0x000fe2000fffe03f */
[----:B------:R-:W-:Y:S01]  /*8770*/  UMOV UR9, 0x40000040 ;  /* 0x4000004000097882 */ /* 0x000fe20000000000 */
[----:B------:R-:W-:Y:S01]  /*8780*/  UMOV UR11, 0x40000040 ;  /* 0x40000040000b7882 */ /* 0x000fe20000000000 */
        /* <DEDUP_REMOVED lines=99> */
[----:B------:R-:W-:Y:S01]  /*8dc0*/  BPT.TRAP 0x1 ;  /* 0x000000040000795c */ /* 0x000fe20000300000 */
.L_x_27:
[----:B-----5:R-:W-:Y:S01]  /*8dd0*/  ISETP.NE.AND P1, PT, R17, RZ, PT ;  /* 0x000000ff1100720c */ /* 0x020fe20003f25270 */
[----:B------:R-:W-:Y:S01]  /*8de0*/  IMAD.U32 R3, RZ, RZ, UR13 ;  /* 0x0000000dff037e24 */ /* 0x000fe2000f8e00ff */
[----:B------:R-:W-:-:S11]  /*8df0*/  UISETP.GT.U32.AND UP0, UPT, UR40, 0x1, UPT ;  /* 0x000000012800788c */ /* 0x000fd6000bf04070 */
[----:B------:R-:W-:-:S05]  /*8e00*/  @P1 LEA R3, R3, R0, 0x3 ;  /* 0x0000000003031211 */ /* 0x000fca00078e18ff */
[----:B------:R-:W-:-:S05]  /*8e10*/  @P1 VIADD R3, R3, 0x18 ;  /* 0x0000001803031836 */ /* 0x000fca0000000000 */
[----:B------:R-:W-:-:S04]  /*8e20*/  @P1 PRMT R3, R152, 0x654, R3 ;  /* 0x0000065498031816 */ /* 0x000fc80000000003 */
[----:B------:R0:W-:Y:S01]  /*8e30*/  @P1 SYNCS.ARRIVE.TRANS64.RED.A1T0 RZ, [R3+URZ], RZ ;  /* 0x000000ff03ff19a7 */ /* 0x0001e2000810043f */
[----:B------:R-:W-:-:S13]  /*8e40*/  PLOP3.LUT P1, PT, PT, PT, UP0, 0x80, 0x0 ;  /* 0x000000000000781c */ /* 0x000fda0003f2f008 */
[----:B0-----:R-:W-:Y:S05]  /*8e50*/  @P1 BRA `(.L_x_28) ;  /* 0x0000000000041947 */ /* 0x001fea0003800000 */
[----:B------:R-:W-:Y:S01]  /*8e60*/  BPT.TRAP 0x1 ;  /* 0x000000040000795c */ /* 0x000fe20000300000 */
.L_x_28:
[----:B------:R-:W-:Y:S02]  /*8e70*/  UISETP.GT.AND UP2, UPT, UR6, 0x1, UPT ;  /* 0x000000010600788c */ /* 0x000fe4000bf44270 */
[----:B------:R-:W-:Y:S02]  /*8e80*/  UIADD3 UR7, UR7, 0x1, URZ ;  /* 0x0000000107077890 */ /* 0x000fe4000fffe03f */
[----:B------:R-:W-:Y:S02]  /*8e90*/  UIADD3 UR13, UR13, 0x1, URZ ;  /* 0x000000010d0d7890 */ /* 0x000fe4000fffe03f */
[----:B------:R-:W-:Y:S01]  /*8ea0*/  PLOP3.LUT P1, PT, PT, PT, UP2, 0x80, 0x0 ;  /* 0x000000000000781c */ /* 0x000fe20003f2f028 */
[----:B------:R-:W-:Y:S02]  /*8eb0*/  UISETP.NE.AND UP0, UPT, UR7, 0x3, UPT ;  /* 0x000000030700788c */ /* 0x000fe4000bf05270 */
[----:B------:R-:W-:Y:S02]  /*8ec0*/  UIADD3 UR8, UR6, -0x1, URZ ;  /* 0xffffffff06087890 */ /* 0x000fe4000fffe03f */
[----:B------:R-:W-:-:S02]  /*8ed0*/  USEL UR6, URZ, 0x1, UP0 ;  /* 0x000000013f067887 */ /* 0x000fc40008000000 */
[----:B------:R-:W-:Y:S02]  /*8ee0*/  UISETP.NE.AND UP1, UPT, UR13, 0x3, UPT ;  /* 0x000000030d00788c */ /* 0x000fe4000bf25270 */
[----:B------:R-:W-:Y:S02]  /*8ef0*/  ULOP3.LUT UR12, UR12, UR6, URZ, 0x3c, !UPT ;  /* 0x000000060c0c7292 */ /* 0x000fe4000f8e3c3f */
[----:B------:R-:W-:Y:S02]  /*8f00*/  USEL UR7, UR7, URZ, UP0 ;  /* 0x0000003f07077287 */ /* 0x000fe40008000000 */
[----:B------:R-:W-:Y:S01]  /*8f10*/  USEL UR13, UR13, URZ, UP1 ;  /* 0x0000003f0d0d7287 */ /* 0x000fe20008800000 */
[----:B------:R-:W-:Y:S01]  /*8f20*/  UMOV UR6, UR8 ;  /* 0x0000000800067c82 */ /* 0x000fe20008000000 */
[----:B------:R-:W-:Y:S10]  /*8f30*/  @P1 BRA `(.L_x_29) ;  /* 0xffffffbc004c1947 */ /* 0x000ff4000383ffff */
.L_x_22:
[----:B-----5:R-:W0:Y:S02]  /*8f40*/  LDC R3, c[0x0][0x28c] ;  /* 0x0000a300ff037b82 */ /* 0x020e240000000800 */
[----:B0-----:R-:W-:-:S13]  /*8f50*/  ISETP.GE.AND P1, PT, R3, 0x1, PT ;  /* 0x000000010300780c */ /* 0x001fda0003f26270 */
[----:B------:R-:W-:Y:S05]  /*8f60*/  @!P1 BRA `(.L_x_30) ;  /* 0x0000000000549947 */ /* 0x000fea0003800000 */
[----:B------:R-:W-:Y:S05]  /*8f70*/  @!P0 BRA `(.L_x_31) ;  /* 0x0000000000048947 */ /* 0x000fea0003800000 */
[----:B------:R-:W-:Y:S01]  /*8f80*/  BPT.TRAP 0x1 ;  /* 0x000000040000795c */ /* 0x000fe20000300000 */
.L_x_31:
[----:B------:R-:W-:Y:S01]  /*8f90*/  ISETP.NE.AND P0, PT, R17, RZ, PT ;  /* 0x000000ff1100720c */ /* 0x000fe20003f05270 */
[----:B------:R-:W-:-:S12]  /*8fa0*/  BSSY B0, `(.L_x_32) ;  /* 0x000000d000007945 */ /* 0x000fd80003800000 */
[----:B------:R-:W-:Y:S05]  /*8fb0*/  @!P0 BRA `(.L_x_33) ;  /* 0x00000000002c8947 */ /* 0x000fea0003800000 */
[----:B------:R-:W-:-:S04]  /*8fc0*/  UISETP.LT.AND UP0, UPT, UR44, 0x1, UPT ;  /* 0x000000012c00788c */ /* 0x000fc8000bf01270 */
[----:B------:R-:W-:-:S04]  /*8fd0*/  USEL UR6, UR44, 0x1, UP0 ;  /* 0x000000012c067887 */ /* 0x000fc80008000000 */
[----:B------:R-:W-:-:S04]  /*8fe0*/  UIADD3 UR6, UR39, UR44, -UR6 ;  /* 0x0000002c27067290 */ /* 0x000fc8000fffe806 */
[----:B------:R-:W-:-:S04]  /*8ff0*/  UIMAD.WIDE.U32 UR4, UR6, -0x55555555, URZ ;  /* 0xaaaaaaab060478a5 */ /* 0x000fc8000f8e003f */
[----:B------:R-:W-:-:S04]  /*9000*/  USHF.R.U32.HI UR4, URZ, 0x1, UR5 ;  /* 0x000000013f047899 */ /* 0x000fc80008011605 */
[----:B------:R-:W-:-:S06]  /*9010*/  UIMAD UR6, UR4, -0x3, UR6 ;  /* 0xfffffffd040678a4 */ /* 0x000fcc000f8e0206 */
[----:B------:R-:W-:-:S05]  /*9020*/  MOV R3, UR6 ;  /* 0x0000000600037c02 */ /* 0x000fca0008000f00 */
[----:B------:R-:W-:-:S05]  /*9030*/  IMAD R0, R3, 0x8, R0 ;  /* 0x0000000803007824 */ /* 0x000fca00078e0200 */
[----:B------:R-:W-:-:S04]  /*9040*/  IADD3 R0, R0, 0x18, RZ ;  /* 0x0000001800007810 */ /* 0x000fc80007ffe0ff */
[----:B------:R-:W-:-:S04]  /*9050*/  PRMT R0, R152, 0x654, R0 ;  /* 0x0000065498007816 */ /* 0x000fc80000000000 */
[----:B------:R0:W-:Y:S03]  /*9060*/  SYNCS.ARRIVE.TRANS64.RED.A1T0 RZ, [R0+URZ], RZ ;  /* 0x000000ff00ff79a7 */ /* 0x0001e6000810043f */
.L_x_33:
[----:B------:R-:W-:Y:S05]  /*9070*/  BSYNC B0 ;  /* 0x0000000000007941 */ /* 0x000fea0003800000 */
.L_x_32:
[----:B------:R-:W-:-:S06]  /*9080*/  UISETP.GT.U32.AND UP0, UPT, UR40, 0x1, UPT ;  /* 0x000000012800788c */ /* 0x000fcc000bf04070 */
[----:B------:R-:W-:-:S13]  /*9090*/  PLOP3.LUT P0, PT, PT, PT, UP0, 0x80, 0x0 ;  /* 0x000000000000781c */ /* 0x000fda0003f0f008 */
[----:B------:R-:W-:Y:S05]  /*90a0*/  @P0 BRA `(.L_x_30) ;  /* 0x0000000000040947 */ /* 0x000fea0003800000 */
[----:B------:R-:W-:Y:S01]  /*90b0*/  BPT.TRAP 0x1 ;  /* 0x000000040000795c */ /* 0x000fe20000300000 */
.L_x_30:
[----:B------:R-:W1:Y:S01]  /*90c0*/  S2R R8, SR_TID.X ;  /* 0x0000000000087919 */ /* 0x000e620000002100 */
[----:B------:R-:W-:Y:S01]  /*90d0*/  IMAD.MOV.U32 R19, RZ, RZ, 0x6540 ;  /* 0x00006540ff137424 */ /* 0x000fe200078e00ff */
[----:B------:R-:W-:Y:S02]  /*90e0*/  UIMAD.WIDE UR6, UR41, 0x100, URZ ;  /* 0x00000100290678a5 */ /* 0x000fe4000f8e023f */
[----:B------:R-:W-:Y:S01]  /*90f0*/  USHF.R.S32.HI UR10, URZ, 0x1f, UR43 ;  /* 0x0000001f3f0a7899 */ /* 0x000fe2000801142b */
[----:B------:R-:W-:Y:S01]  /*9100*/  ULDC.64 UR8, c[0x0][0x5d0] ;  /* 0x0001740000087ab9 */ /* 0x000fe20000000a00 */
[----:B------:R-:W-:Y:S02]  /*9110*/  USHF.L.U32 UR41, UR41, 0x8, URZ ;  /* 0x0000000829297899 */ /* 0x000fe4000800063f */
[----:B------:R-:W-:Y:S02]  /*9120*/  UIMAD UR4, UR10, UR8, URZ ;  /* 0x000000080a0472a4 */ /* 0x000fe4000f8e023f */
[----:B------:R-:W-:-:S02]  /*9130*/  UIADD3 UR39, UR44, UR39, URZ ;  /* 0x000000272c277290 */ /* 0x000fc4000fffe03f */
[----:B------:R-:W-:Y:S02]  /*9140*/  UIMAD UR4, UR43, UR9, UR4 ;  /* 0x000000092b0472a4 */ /* 0x000fe4000f8e0204 */
[----:B------:R-:W-:Y:S02]  /*9150*/  UISETP.GT.U32.AND UP1, UPT, UR39, 0x2, UPT ;  /* 0x000000022700788c */ /* 0x000fe4000bf24070 */
[----:B------:R-:W-:Y:S02]  /*9160*/  UISETP.GE.U32.AND UP2, UPT, UR44, 0x3, UPT ;  /* 0x000000032c00788c */ /* 0x000fe4000bf46070 */
[----:B------:R-:W-:Y:S01]  /*9170*/  UISETP.LT.U32.AND UP1, UPT, UR44, 0x3, UP1 ;  /* 0x000000032c00788c */ /* 0x000fe20008f21070 */
[--C-:B-1----:R-:W-:Y:S02]  /*9180*/  SHF.R.U32.HI R4, RZ, 0x7, R8.reuse ;  /* 0x00000007ff047819 */ /* 0x102fe40000011608 */
[----:B------:R-:W-:Y:S02]  /*9190*/  SHF.R.U32.HI R5, RZ, 0x2, R8 ;  /* 0x00000002ff057819 */ /* 0x000fe40000011608 */
[----:B------:R-:W-:-:S02]  /*91a0*/  LOP3.LUT R4, R4, 0x1, RZ, 0xc0, !PT ;  /* 0x0000000104047812 */ /* 0x000fc400078ec0ff */
[C---:B------:R-:W-:Y:S02]  /*91b0*/  SHF.L.U32 R18, R8.reuse, 0x1, RZ ;  /* 0x0000000108127819 */ /* 0x040fe400000006ff */
[----:B------:R-:W-:Y:S01]  /*91c0*/  LOP3.LUT R6, R8, 0x60, RZ, 0xc0, !PT ;  /* 0x0000006008067812 */ /* 0x000fe200078ec0ff */
[----:B------:R-:W-:Y:S01]  /*91d0*/  IMAD.SHL.U32 R3, R4, 0x40, RZ ;  /* 0x0000004004037824 */ /* 0x000fe200078e00ff */
[----:B------:R-:W-:Y:S02]  /*91e0*/  LOP3.LUT R5, R5, 0x7, RZ, 0xc0, !PT ;  /* 0x0000000705057812 */ /* 0x000fe400078ec0ff */
[----:B------:R-:W-:Y:S02]  /*91f0*/  LOP3.LUT R18, R18, 0x6, RZ, 0xc0, !PT ;  /* 0x0000000612127812 */ /* 0x000fe400078ec0ff */
[----:B------:R-:W-:Y:S02]  /*9200*/  SHF.R.U32.HI R6, RZ, 0x1, R6 ;  /* 0x00000001ff067819 */ /* 0x000fe40000011606 */
[----:B------:R-:W-:-:S02]  /*9210*/  LOP3.LUT R3, R3, 0x40, R5, 0xe2, !PT ;  /* 0x0000004003037812 */ /* 0x000fc400078ee205 */
[----:B------:R-:W-:Y:S01]  /*9220*/  PRMT R18, R18, R19, UR42 ;  /* 0x0000002a12127e16 */ /* 0x000fe20008000013 */
[----:B------:R-:W-:Y:S01]  /*9230*/  USHF.L.U32 UR42, UR42, 0x8, URZ ;  /* 0x000000082a2a7899 */ /* 0x000fe2000800063f */
[----:B0-----:R-:W-:Y:S01]  /*9240*/  IADD3 R0, RZ, -R6, -R5 ;  /* 0x80000006ff007210 */ /* 0x001fe20007ffe805 */
[----:B------:R-:W-:Y:S01]  /*9250*/  IMAD.MOV.U32 R5, RZ, RZ, -0x2 ;  /* 0xfffffffeff057424 */ /* 0x000fe200078e00ff */
[----:B------:R-:W-:Y:S02]  /*9260*/  LOP3.LUT R3, R3, UR6, R6, 0xfe, !PT ;  /* 0x0000000603037c12 */ /* 0x000fe4000f8efe06 */
[----:B------:R-:W-:Y:S01]  /*9270*/  SHF.R.S32.HI R19, RZ, 0x1f, R18 ;  /* 0x0000001fff137819 */ /* 0x000fe20000011412 */
[----:B------:R-:W-:Y:S01]  /*9280*/  IMAD R0, R4, -0x40, R0 ;  /* 0xffffffc004007824 */ /* 0x000fe200078e0200 */
[----:B------:R-:W-:Y:S01]  /*9290*/  MOV R6, UR8 ;  /* 0x0000000800067c02 */ /* 0x000fe20008000f00 */
[----:B------:R-:W-:Y:S02]  /*92a0*/  ULDC UR8, c[0x0][0x284] ;  /* 0x0000a10000087ab9 */ /* 0x000fe40000000800 */
[----:B------:R-:W-:-:S02]  /*92b0*/  MOV R153, UR8 ;  /* 0x0000000800997c02 */ /* 0x000fc40008000f00 */
[----:B------:R-:W-:Y:S02]  /*92c0*/  IMAD.WIDE.U32 R6, R6, UR43, R18 ;  /* 0x0000002b06067c25 */ /* 0x000fe4000f8e0012 */
[----:B------:R-:W-:Y:S02]  /*92d0*/  IADD3 R153, R153, -UR41, R0 ;  /* 0x8000002999997c10 */ /* 0x000fe4000fffe000 */
[----:B------:R-:W-:Y:S01]  /*92e0*/  VIADD R7, R7, UR4 ;  /* 0x0000000407077c36 */ /* 0x000fe20008000000 */
[----:B------:R-:W-:Y:S01]  /*92f0*/  ULDC UR4, c[0x0][0x288] ;  /* 0x0000a20000047ab9 */ /* 0x000fe20000000800 */
[----:B------:R-:W-:Y:S01]  /*9300*/  LOP3.LUT R0, R8, 0x3, RZ, 0xc0, !PT ;  /* 0x0000000308007812 */ /* 0x000fe200078ec0ff */
[----:B------:R-:W-:-:S04]  /*9310*/  UISETP.GE.AND UP0, UPT, UR42, UR4, UPT ;  /* 0x000000042a00728c */ /* 0x000fc8000bf06270 */
[----:B------:R-:W-:Y:S01]  /*9320*/  UISETP.GE.OR UP0, UPT, UR41, UR8, UP0 ;  /* 0x000000082900728c */ /* 0x000fe20008706670 */
[----:B------:R-:W-:Y:S01]  /*9330*/  IMAD R0, R0, R5, UR4 ;  /* 0x0000000400007e24 */ /* 0x000fe2000f8e0205 */
[----:B------:R-:W-:Y:S02]  /*9340*/  UIMAD.WIDE.U32 UR4, UR39, -0x55555555, URZ ;  /* 0xaaaaaaab270478a5 */ /* 0x000fe4000f8e003f */
[----:B------:R-:W-:Y:S02]  /*9350*/  USEL UR8, URZ, 0x1, !UP1 ;  /* 0x000000013f087887 */ /* 0x000fe4000c800000 */
[----:B------:R-:W-:Y:S01]  /*9360*/  PLOP3.LUT P0, PT, PT, PT, UP0, 0x80, 0x0 ;  /* 0x000000000000781c */ /* 0x000fe20003f0f008 */
[----:B------:R-:W-:Y:S01]  /*9370*/  USHF.R.U32.HI UR4, URZ, 0x1, UR5 ;  /* 0x000000013f047899 */ /* 0x000fe20008011605 */
[----:B------:R-:W-:Y:S01]  /*9380*/  IADD3 R0, R0, -UR42, RZ ;  /* 0x8000002a00007c10 */ /* 0x000fe2000fffe0ff */
[----:B------:R-:W-:Y:S02]  /*9390*/  ULOP3.LUT UR38, UR38, UR8, URZ, 0x3c, !UPT ;  /* 0x0000000826267292 */ /* 0x000fe4000f8e3c3f */
[----:B------:R-:W-:-:S02]  /*93a0*/  UIMAD UR39, UR4, -0x3, UR39 ;  /* 0xfffffffd042778a4 */ /* 0x000fc4000f8e0227 */
[----:B------:R-:W-:Y:S01]  /*93b0*/  @UP2 ULOP3.LUT UR38, UR38, 0x1, UR4, 0x78, !UPT ;  /* 0x0000000126262892 */ /* 0x000fe2000f8e7804 */
[----:B------:R-:W-:-:S05]  /*93c0*/  UMOV UR41, 0xffffffff ;  /* 0xffffffff00297882 */ /* 0x000fca0000000000 */
[----:B------:R-:W-:Y:S06]  /*93d0*/  @P0 BRA `(.L_x_34) ;  /* 0x000000d4007c0947 */ /* 0x000fec0003800000 */
[----:B------:R-:W-:Y:S01]  /*93e0*/  FSETP.NEU.AND P0, PT, R16, RZ, PT ;  /* 0x000000ff1000720b */ /* 0x000fe20003f0d000 */
[----:B------:R-:W-:Y:S01]  /*93f0*/  ULDC.64 UR8, c[0x0][0x5c8] ;  /* 0x0001720000087ab9 */ /* 0x000fe20000000a00 */
[----:B------:R-:W-:Y:S01]  /*9400*/  ISETP.GT.AND P3, PT, R153, RZ, PT ;  /* 0x000000ff9900720c */ /* 0x000fe20003f64270 */
[----:B------:R-:W-:Y:S01]  /*9410*/  UIMAD UR4, UR7, UR8, URZ ;  /* 0x00000008070472a4 */ /* 0x000fe2000f8e023f */
[----:B------:R-:W-:Y:S01]  /*9420*/  IMAD.U32 R10, RZ, RZ, UR9 ;  /* 0x00000009ff0a7e24 */ /* 0x000fe2000f8e00ff */
[----:B------:R-:W-:Y:S01]  /*9430*/  BSSY B0, `(.L_x_34) ;  /* 0x0000d59000007945 */ /* 0x000fe20003800000 */
[----:B------:R-:W-:Y:S01]  /*9440*/  IMAD.WIDE.U32 R6, R3, UR8, R6 ;  /* 0x0000000803067c25 */ /* 0x000fe2000f8e0006 */
[----:B------:R-:W-:-:S03]  /*9450*/  ISETP.GT.AND P1, PT, R0, RZ, P3 ;  /* 0x000000ff0000720c */ /* 0x000fc60001f24270 */
[----:B------:R-:W-:-:S05]  /*9460*/  IMAD R10, R3, R10, UR4 ;  /* 0x00000004030a7e24 */ /* 0x000fca000f8e020a */
[----:B------:R-:W-:Y:S01]  /*9470*/  IADD3 R10, R7, R10, RZ ;  /* 0x0000000a070a7210 */ /* 0x000fe20007ffe0ff */
[----:B------:R-:W-:Y:S06]  /*9480*/  @!P0 BRA `(.L_x_35) ;  /* 0x0000009400188947 */ /* 0x000fec0003800000 */
[----:B------:R-:W0:Y:S01]  /*9490*/  LDC.64 R22, c[0x0][0x5b8] ;  /* 0x00016e00ff167b82 */ /* 0x000e220000000a00 */
[----:B------:R-:W2:Y:S01]  /*94a0*/  LDL.LU R11, [R1] ;  /* 0x00000000010b7983 */ /* 0x000ea20000300800 */
[----:B------:R-:W-:-:S06]  /*94b0*/  ULDC.64 UR4, c[0x0][0x5c0] ;  /* 0x0001700000047ab9 */ /* 0x000fcc0000000a00 */
[----:B------:R-:W1:Y:S08]  /*94c0*/  LDC.64 R14, c[0x0][0x5b0] ;  /* 0x00016c00ff0e7b82 */ /* 0x000e700000000a00 */
[----:B------:R-:W3:Y:S01]  /*94d0*/  LDC.64 R12, c[0x0][0x5a8] ;  /* 0x00016a00ff0c7b82 */ /* 0x000ee20000000a00 */
[C---:B0-----:R-:W-:Y:S02]  /*94e0*/  IMAD R159, R22.reuse, UR10, RZ ;  /* 0x0000000a169f7c24 */ /* 0x041fe4000f8e02ff */
[----:B------:R-:W-:-:S04]  /*94f0*/  IMAD.WIDE.U32 R154, R22, UR43, R18 ;  /* 0x0000002b169a7c25 */ /* 0x000fc8000f8e0012 */
[----:B------:R-:W-:Y:S01]  /*9500*/  IMAD R159, R23, UR43, R159 ;  /* 0x0000002b179f7c24 */ /* 0x000fe2000f8e029f */
[----:B------:R-:W-:Y:S01]  /*9510*/  MOV R20, R154 ;  /* 0x0000009a00147202 */ /* 0x000fe20000000f00 */
[----:B-1----:R-:W-:Y:S02]  /*9520*/  IMAD R158, R14, UR7, RZ ;  /* 0x000000070e9e7c24 */ /* 0x002fe4000f8e02ff */
[----:B------:R-:W-:Y:S02]  /*9530*/  IMAD.IADD R21, R155, 0x1, R159 ;  /* 0x000000019b157824 */ /* 0x000fe400078e029f */
[C---:B------:R-:W-:Y:S02]  /*9540*/  IMAD R158, R3.reuse, R15, R158 ;  /* 0x0000000f039e7224 */ /* 0x040fe400078e029e */
[----:B------:R-:W-:-:S04]  /*9550*/  IMAD.WIDE.U32 R4, R3, R14, R20 ;  /* 0x0000000e03047225 */ /* 0x000fc800078e0014 */
[----:B------:R-:W-:Y:S01]  /*9560*/  IMAD.IADD R5, R5, 0x1, R158 ;  /* 0x0000000105057824 */ /* 0x000fe200078e029e */
[----:B---3--:R-:W-:-:S04]  /*9570*/  LEA R8, P0, R4, R12, 0x2 ;  /* 0x0000000c04087211 */ /* 0x008fc800078010ff */
[----:B------:R-:W-:-:S05]  /*9580*/  LEA.HI.X R9, R4, R13, R5, 0x2, P0 ;  /* 0x0000000d04097211 */ /* 0x000fca00000f1405 */
[----:B------:R-:W3:Y:S01]  /*9590*/  @P1 LDG.E.LTC128B R23, desc[UR36][R8.64] ;  /* 0x0000002408171981 */ /* 0x000ee2000c1e1920 */
[C---:B------:R-:W-:Y:S01]  /*95a0*/  LEA R4, P0, R6.reuse, UR4, 0x2 ;  /* 0x0000000406047c11 */ /* 0x040fe2000f8010ff */
[----:B------:R-:W-:Y:S03]  /*95b0*/  BSSY B1, `(.L_x_36) ;  /* 0x000000e000017945 */ /* 0x000fe60003800000 */
[----:B------:R-:W-:Y:S01]  /*95c0*/  LEA.HI.X R5, R6, UR5, R10, 0x2, P0 ;  /* 0x0000000506057c11 */ /* 0x000fe200080f140a */
[----:B---3--:R-:W-:-:S04]  /*95d0*/  FMUL R6, R23, R16 ;  /* 0x0000001017067220 */ /* 0x008fc80000400000 */
[----:B--2---:R-:W-:-:S05]  /*95e0*/  FFMA R6, R11, R2, R6 ;  /* 0x000000020b067223 */ /* 0x004fca0000000006 */
[----:B------:R0:W-:Y:S02]  /*95f0*/  @P1 STG.E desc[UR36][R4.64], R6 ;  /* 0x0000000604001986 */ /* 0x0001e4000c101924 */
[----:B0-----:R-:W-:-:S05]  /*9600*/  IMAD.WIDE.U32 R6, R3, R14, R18 ;  /* 0x0000000e03067225 */ /* 0x001fca00078e0012 */
[----:B------:R-:W-:-:S03]  /*9610*/  IADD3 R7, R158, R7, RZ ;  /* 0x000000079e077210 */ /* 0x000fc60007ffe0ff */
[----:B------:R-:W-:-:S04]  /*9620*/  IMAD.WIDE.U32 R6, R22, UR43, R6 ;  /* 0x0000002b16067c25 */ /* 0x000fc8000f8e0006 */
[----:B------:R-:W-:Y:S01]  /*9630*/  IMAD.IADD R7, R159, 0x1, R7 ;  /* 0x000000019f077824 */ /* 0x000fe200078e0207 */
[----:B------:R-:W-:-:S04]  /*9640*/  LEA R10, P0, R6, R12, 0x2 ;  /* 0x0000000c060a7211 */ /* 0x000fc800078010ff */
[----:B------:R-:W-:Y:S02]  /*9650*/  LEA.HI.X R11, R6, R13, R7, 0x2, P0 ;  /* 0x0000000d060b7211 */ /* 0x000fe400000f1407 */
[----:B------:R-:W-:-:S13]  /*9660*/  ISETP.GT.AND P0, PT, R0, 0x1, P3 ;  /* 0x000000010000780c */ /* 0x000fda0001f04270 */
[----:B------:R-:W-:Y:S05]  /*9670*/  @!P0 BRA `(.L_x_37) ;  /* 0x0000000000048947 */ /* 0x000fea0003800000 */
[----:B------:R0:W5:Y:S02]  /*9680*/  LDG.E.LTC128B R23, desc[UR36][R10.64+0x4] ;  /* 0x000004240a177981 */ /* 0x000164000c1e1920 */
.L_x_37:
[----:B------:R-:W-:Y:S05]  /*9690*/  BSYNC B1 ;  /* 0x0000000000017941 */ /* 0x000fea0003800000 */
.L_x_36:
[----:B------:R-:W2:Y:S01]  /*96a0*/  LDL.LU R7, [R1+0x4] ;  /* 0x0000040001077983 */ /* 0x000ea20000300800 */
[----:B-----5:R-:W-:Y:S01]  /*96b0*/  FMUL R6, R23, R16 ;  /* 0x0000001017067220 */ /* 0x020fe20000400000 */
[C---:B------:R-:W-:Y:S02]  /*96c0*/  SHF.L.U64.HI R157, R14.reuse, 0x3, R15 ;  /* 0x000000030e9d7819 */ /* 0x040fe4000001020f */
[----:B------:R-:W-:Y:S01]  /*96d0*/  SHF.L.U32 R156, R14, 0x3, RZ ;  /* 0x000000030e9c7819 */ /* 0x000fe200000006ff */
[----:B------:R-:W3:Y:S01]  /*96e0*/  LDL.LU R161, [R1+0x8] ;  /* 0x0000080001a17983 */ /* 0x000ee20000300800 */
[----:B------:R-:W-:Y:S01]  /*96f0*/  ISETP.GT.AND P1, PT, R153, 0x8, PT ;  /* 0x000000089900780c */ /* 0x000fe20003f24270 */
[----:B--2---:R-:W-:-:S05]  /*9700*/  FFMA R6, R7, R2, R6 ;  /* 0x0000000207067223 */ /* 0x004fca0000000006 */
[----:B------:R1:W-:Y:S01]  /*9710*/  @P0 STG.E desc[UR36][R4.64+0x4], R6 ;  /* 0x0000040604000986 */ /* 0x0003e2000c101924 */
[----:B------:R-:W-:Y:S01]  /*9720*/  ISETP.GT.AND P0, PT, R0, RZ, P1 ;  /* 0x000000ff0000720c */ /* 0x000fe20000f04270 */
[----:B-1----:R-:W-:-:S04]  /*9730*/  IMAD.WIDE.U32 R6, R3, R14, R156 ;  /* 0x0000000e03067225 */ /* 0x002fc800078e009c */
[----:B------:R-:W-:Y:S01]  /*9740*/  IMAD.IADD R158, R158, 0x1, R7 ;  /* 0x000000019e9e7824 */ /* 0x000fe200078e0207 */
[----:B------:R-:W-:-:S04]  /*9750*/  IADD3 R7, P2, R154, R6, RZ ;  /* 0x000000069a077210 */ /* 0x000fc80007f5e0ff */
[----:B------:R-:W-:Y:S02]  /*9760*/  IADD3.X R9, R158, R21, RZ, P2, !PT ;  /* 0x000000159e097210 */ /* 0x000fe400017fe4ff */
[----:B------:R-:W-:-:S04]  /*9770*/  LEA R8, P2, R7, R12, 0x2 ;  /* 0x0000000c07087211 */ /* 0x000fc800078410ff */
[----:B------:R-:W-:-:S05]  /*9780*/  LEA.HI.X R9, R7, R13, R9, 0x2, P2 ;  /* 0x0000000d07097211 */ /* 0x000fca00010f1409 */
[----:B------:R1:W2:Y:S01]  /*9790*/  @P0 LDG.E.LTC128B R23, desc[UR36][R8.64] ;  /* 0x0000002408170981 */ /* 0x0002a2000c1e1920 */
[----:B------:R-:W-:Y:S01]  /*97a0*/  IADD3 R6, P2, R18, R6, RZ ;  /* 0x0000000612067210 */ /* 0x000fe20007f5e0ff */
[----:B------:R-:W-:Y:S01]  /*97b0*/  IMAD.U32 R160, RZ, RZ, UR8 ;  /* 0x00000008ffa07e24 */ /* 0x000fe2000f8e00ff */
[----:B------:R-:W-:Y:S01]  /*97c0*/  ISETP.GT.AND P4, PT, R0, 0x1, P1 ;  /* 0x000000010000780c */ /* 0x000fe20000f84270 */
[----:B------:R-:W-:Y:S02]  /*97d0*/  BSSY B1, `(.L_x_38) ;  /* 0x0000011000017945 */ /* 0x000fe40003800000 */
[----:B------:R-:W-:Y:S01]  /*97e0*/  IMAD.X R7, R19, 0x1, R158, P2 ;  /* 0x0000000113077824 */ /* 0x000fe200010e069e */
[----:B------:R-:W-:Y:S02]  /*97f0*/  MOV R158, UR9 ;  /* 0x00000009009e7c02 */ /* 0x000fe40008000f00 */
[----:B------:R-:W-:Y:S01]  /*9800*/  SHF.L.U32 R160, R160, 0x5, RZ ;  /* 0x00000005a0a07819 */ /* 0x000fe200000006ff */
[----:B------:R-:W-:-:S05]  /*9810*/  IMAD.WIDE.U32 R6, R22, UR43, R6 ;  /* 0x0000002b16067c25 */ /* 0x000fca000f8e0006 */
[----:B------:R-:W-:Y:S02]  /*9820*/  IADD3 R7, R159, R7, RZ ;  /* 0x000000079f077210 */ /* 0x000fe40007ffe0ff */
[----:B-1----:R-:W-:-:S04]  /*9830*/  LEA R8, P2, R6, R12, 0x2 ;  /* 0x0000000c06087211 */ /* 0x002fc800078410ff */
[----:B------:R-:W-:Y:S01]  /*9840*/  LEA.HI.X R9, R6, R13, R7, 0x2, P2 ;  /* 0x0000000d06097211 */ /* 0x000fe200010f1407 */
[----:B------:R-:W-:-:S05]  /*9850*/  IMAD.U32 R6, RZ, RZ, UR8 ;  /* 0x00000008ff067e24 */ /* 0x000fca000f8e00ff */
[----:B------:R-:W-:Y:S01]  /*9860*/  SHF.L.U64.HI R158, R6, 0x5, R158 ;  /* 0x00000005069e7819 */ /* 0x000fe2000001029e */
[----:B--2---:R-:W-:-:S04]  /*9870*/  FMUL R6, R23, R16 ;  /* 0x0000001017067220 */ /* 0x004fc80000400000 */
[----:B---3--:R-:W-:Y:S01]  /*9880*/  FFMA R161, R161, R2, R6 ;  /* 0x00000002a1a17223 */ /* 0x008fe20000000006 */
[----:B------:R-:W-:-:S05]  /*9890*/  IADD3 R6, P2, R160, R4, RZ ;  /* 0x00000004a0067210 */ /* 0x000fca0007f5e0ff */
[----:B------:R-:W-:-:S05]  /*98a0*/  IMAD.X R7, R158, 0x1, R5, P2 ;  /* 0x000000019e077824 */ /* 0x000fca00010e0605 */
[----:B------:R1:W-:Y:S01]  /*98b0*/  @P0 STG.E desc[UR36][R6.64], R161 ;  /* 0x000000a106000986 */ /* 0x0003e2000c101924 */
[----:B------:R-:W-:Y:S05]  /*98c0*/  @!P4 BRA `(.L_x_39) ;  /* 0x000000000004c947 */ /* 0x000fea0003800000 */
[----:B------:R2:W5:Y:S02]  /*98d0*/  LDG.E.LTC128B R23, desc[UR36][R8.64+0x4] ;  /* 0x0000042408177981 */ /* 0x000564000c1e1920 */
.L_x_39:
[----:B------:R-:W-:Y:S05]  /*98e0*/  BSYNC B1 ;  /* 0x0000000000017941 */ /* 0x000fea0003800000 */
.L_x_38:
[----:B------:R-:W3:Y:S01]  /*98f0*/  LDL.LU R162, [R1+0xc] ;  /* 0x00000c0001a27983 */ /* 0x000ee20000300800 */
[----:B-1---5:R-:W-:Y:S01]  /*9900*/  FMUL R161, R23, R16 ;  /* 0x0000001017a17220 */ /* 0x022fe20000400000 */
[----:B------:R-:W-:Y:S01]  /*9910*/  ISETP.GT.AND P0, PT, R0, 0x8, P3 ;  /* 0x000000080000780c */ /* 0x000fe20001f04270 */
[----:B------:R-:W-:Y:S02]  /*9920*/  BSSY B1, `(.L_x_40) ;  /* 0x0000005000017945 */ /* 0x000fe40003800000 */
[----:B---3--:R-:W-:-:S05]  /*9930*/  FFMA R161, R162, R2, R161 ;  /* 0x00000002a2a17223 */ /* 0x008fca00000000a1 */
[----:B------:R1:W-:Y:S05]  /*9940*/  @P4 STG.E desc[UR36][R6.64+0x4], R161 ;  /* 0x000004a106004986 */ /* 0x0003ea000c101924 */
[----:B------:R-:W-:Y:S05]  /*9950*/  @!P0 BRA `(.L_x_41) ;  /* 0x0000000000048947 */ /* 0x000fea0003800000 */
[----:B------:R3:W5:Y:S02]  /*9960*/  LDG.E.LTC128B R23, desc[UR36][R10.64+0x20] ;  /* 0x000020240a177981 */ /* 0x000764000c1e1920 */
.L_x_41:
[----:B------:R-:W-:Y:S05]  /*9970*/  BSYNC B1 ;  /* 0x0000000000017941 */ /* 0x000fea0003800000 */
.L_x_40:
[----:B------:R-:W4:Y:S01]  /*9980*/  LDL.LU R162, [R1+0x10] ;  /* 0x0000100001a27983 */ /* 0x000f220000300800 */
[----:B-1---5:R-:W-:Y:S01]  /*9990*/  FMUL R161, R23, R16 ;  /* 0x0000001017a17220 */ /* 0x022fe20000400000 */
[----:B------:R-:W-:Y:S01]  /*99a0*/  ISETP.GT.AND P2, PT, R0, 0x9, P3 ;  /* 0x000000090000780c */ /* 0x000fe20001f44270 */
[----:B------:R-:W-:Y:S02]  /*99b0*/  BSSY B1, `(.L_x_42) ;  /* 0x0000005000017945 */ /* 0x000fe40003800000 */
[----:B----4-:R-:W-:-:S05]  /*99c0*/  FFMA R161, R162, R2, R161 ;  /* 0x00000002a2a17223 */ /* 0x010fca00000000a1 */
[----:B------:R1:W-:Y:S05]  /*99d0*/  @P0 STG.E desc[UR36][R4.64+0x20], R161 ;  /* 0x000020a104000986 */ /* 0x0003ea000c101924 */
[----:B------:R-:W-:Y:S05]  /*99e0*/  @!P2 BRA `(.L_x_43) ;  /* 0x000000000004a947 */ /* 0x000fea0003800000 */
[----:B------:R4:W5:Y:S02]  /*99f0*/  LDG.E.LTC128B R23, desc[UR36][R10.64+0x24] ;  /* 0x000024240a177981 */ /* 0x000964000c1e1920 */
.L_x_43:
[----:B------:R-:W-:Y:S05]  /*9a00*/  BSYNC B1 ;  /* 0x0000000000017941 */ /* 0x000fea0003800000 */
.L_x_42:
[----:B------:R-:W2:Y:S01]  /*9a10*/  LDL.LU R162, [R1+0x14] ;  /* 0x0000140001a27983 */ /* 0x000ea20000300800 */
[----:B-1---5:R-:W-:Y:S01]  /*9a20*/  FMUL R161, R23, R16 ;  /* 0x0000001017a17220 */ /* 0x022fe20000400000 */
[----:B------:R-:W-:Y:S01]  /*9a30*/  ISETP.GT.AND P0, PT, R0, 0x8, P1 ;  /* 0x000000080000780c */ /* 0x000fe20000f04270 */
[----:B------:R-:W-:Y:S02]  /*9a40*/  BSSY B1, `(.L_x_44) ;  /* 0x0000005000017945 */ /* 0x000fe40003800000 */
[----:B--2---:R-:W-:-:S05]  /*9a50*/  FFMA R161, R162, R2, R161 ;  /* 0x00000002a2a17223 */ /* 0x004fca00000000a1 */
[----:B------:R1:W-:Y:S05]  /*9a60*/  @P2 STG.E desc[UR36][R4.64+0x24], R161 ;  /* 0x000024a104002986 */ /* 0x0003ea000c101924 */
[----:B------:R-:W-:Y:S05]  /*9a70*/  @!P0 BRA `(.L_x_45) ;  /* 0x0000000000048947 */ /* 0x000fea0003800000 */
[----:B------:R2:W5:Y:S02]  /*9a80*/  LDG.E.LTC128B R23, desc[UR36][R8.64+0x20] ;  /* 0x0000202408177981 */ /* 0x000564000c1e1920 */
.L_x_45:
[----:B------:R-:W-:Y:S05]  /*9a90*/  BSYNC B1 ;  /* 0x0000000000017941 */ /* 0x000fea0003800000 */
.L_x_44:
        /* <DEDUP_REMOVED lines=8> */
.L_x_47:
[----:B------:R-:W-:Y:S05]  /*9b20*/  BSYNC B1 ;  /* 0x0000000000017941 */ /* 0x000fea0003800000 */
.L_x_46:
        /* <DEDUP_REMOVED lines=8> */
.L_x_49:
[----:B------:R-:W-:Y:S05]  /*9bb0*/  BSYNC B1 ;  /* 0x0000000000017941 */ /* 0x000fea0003800000 */
.L_x_48:
        /* <DEDUP_REMOVED lines=8> */
.L_x_51:
[----:B------:R-:W-:Y:S05]  /*9c40*/  BSYNC B1 ;  /* 0x0000000000017941 */ /* 0x000fea0003800000 */
.L_x_50:
        /* <DEDUP_REMOVED lines=8> */
.L_x_53:
[----:B------:R-:W-:Y:S05]  /*9cd0*/  BSYNC B1 ;  /* 0x0000000000017941 */ /* 0x000fea0003800000 */
.L_x_52:
        /* <DEDUP_REMOVED lines=8> */
.L_x_55:
[----:B------:R-:W-:Y:S05]  /*9d60*/  BSYNC B1 ;  /* 0x0000000000017941 */ /* 0x000fea0003800000 */
.L_x_54:
        /* <DEDUP_REMOVED lines=8> */
.L_x_57:
[----:B------:R-:W-:Y:S05]  /*9df0*/  BSYNC B1 ;  /* 0x0000000000017941 */ /* 0x000fea0003800000 */
.L_x_56:
        /* <DEDUP_REMOVED lines=8> */
.L_x_59:
[----:B------:R-:W-:Y:S05]  /*9e80*/  BSYNC B1 ;  /* 0x0000000000017941 */ /* 0x000fea0003800000 */
.L_x_58:
        /* <DEDUP_REMOVED lines=8> */
.L_x_61:
[----:B------:R-:W-:Y:S05]  /*9f10*/  BSYNC B1 ;  /* 0x0000000000017941 */ /* 0x000fea0003800000 */
.L_x_60:
        /* <DEDUP_REMOVED lines=8> */
.L_x_63:
[----:B------:R-:W-:Y:S05]  /*9fa0*/  BSYNC B1 ;  /* 0x0000000000017941 */ /* 0x000fea0003800000 */
.L_x_62:
        /* <DEDUP_REMOVED lines=8> */
.L_x_65:
[----:B------:R-:W-:Y:S05]  /*a030*/  BSYNC B1 ;  /* 0x0000000000017941 */ /* 0x000fea0003800000 */
.L_x_64:
        /* <DEDUP_REMOVED lines=8> */
.L_x_67:
[----:B------:R-:W-:Y:S05]  /*a0c0*/  BSYNC B1 ;  /* 0x0000000000017941 */ /* 0x000fea0003800000 */
.L_x_66:
        /* <DEDUP_REMOVED lines=8> */
.L_x_69:
[----:B------:R-:W-:Y:S05]  /*a150*/  BSYNC B1 ;  /* 0x0000000000017941 */ /* 0x000fea0003800000 */
.L_x_68:
        /* <DEDUP_REMOVED lines=8> */
.L_x_71:
[----:B------:R-:W-:Y:S05]  /*a1e0*/  BSYNC B1 ;  /* 0x0000000000017941 */ /* 0x000fea0003800000 */
.L_x_70:
        /* <DEDUP_REMOVED lines=8> */
.L_x_73:
[----:B------:R-:W-:Y:S05]  /*a270*/  BSYNC B1 ;  /* 0x0000000000017941 */ /* 0x000fea0003800000 */
.L_x_72:
        /* <DEDUP_REMOVED lines=8> */
.L_x_75:
[----:B------:R-:W-:Y:S05]  /*a300*/  BSYNC B1 ;  /* 0x0000000000017941 */ /* 0x000fea0003800000 */
.L_x_74:
        /* <DEDUP_REMOVED lines=8> */
.L_x_77:
[----:B------:R-:W-:Y:S05]  /*a390*/  BSYNC B1 ;  /* 0x0000000000017941 */ /* 0x000fea0003800000 */
.L_x_76:
        /* <DEDUP_REMOVED lines=8> */
.L_x_79:
[----:B------:R-:W-:Y:S05]  /*a420*/  BSYNC B1 ;  /* 0x0000000000017941 */ /* 0x000fea0003800000 */
.L_x_78:
        /* <DEDUP_REMOVED lines=8> */
.L_x_81:
[----:B------:R-:W-:Y:S05]  /*a4b0*/  BSYNC B1 ;  /* 0x0000000000017941 */ /* 0x000fea0003800000 */
.L_x_80:
        /* <DEDUP_REMOVED lines=8> */
.L_x_83:
[----:B------:R-:W-:Y:S05]  /*a540*/  BSYNC B1 ;  /* 0x0000000000017941 */ /* 0x000fea0003800000 */
.L_x_82:
        /* <DEDUP_REMOVED lines=8> */
.L_x_85:
[----:B------:R-:W-:Y:S05]  /*a5d0*/  BSYNC B1 ;  /* 0x0000000000017941 */ /* 0x000fea0003800000 */
.L_x_84:
        /* <DEDUP_REMOVED lines=8> */
.L_x_87:
[----:B------:R-:W-:Y:S05]  /*a660*/  BSYNC B1 ;  /* 0x0000000000017941 */ /* 0x000fea0003800000 */
.L_x_86:
        /* <DEDUP_REMOVED lines=8> */
.L_x_89:
[----:B------:R-:W-:Y:S05]  /*a6f0*/  BSYNC B1 ;  /* 0x0000000000017941 */ /* 0x000fea0003800000 */
.L_x_88:
        /* <DEDUP_REMOVED lines=8> */
.L_x_91:
[----:B------:R-:W-:Y:S05]  /*a780*/  BSYNC B1 ;  /* 0x0000000000017941 */ /* 0x000fea0003800000 */
.L_x_90:
        /* <DEDUP_REMOVED lines=8> */
.L_x_93:
[----:B------:R-:W-:Y:S05]  /*a810*/  BSYNC B1 ;  /* 0x0000000000017941 */ /* 0x000fea0003800000 */
.L_x_92:
        /* <DEDUP_REMOVED lines=8> */
.L_x_95:
[----:B------:R-:W-:Y:S05]  /*a8a0*/  BSYNC B1 ;  /* 0x0000000000017941 */ /* 0x000fea0003800000 */
.L_x_94:
        /* <DEDUP_REMOVED lines=8> */
.L_x_97:
[----:B------:R-:W-:Y:S05]  /*a930*/  BSYNC B1 ;  /* 0x0000000000017941 */ /* 0x000fea0003800000 */
.L_x_96:
        /* <DEDUP_REMOVED lines=8> */
.L_x_99:
[----:B------:R-:W-:Y:S05]  /*a9c0*/  BSYNC B1 ;  /* 0x0000000000017941 */ /* 0x000fea0003800000 */
.L_x_98:
        /* <DEDUP_REMOVED lines=8> */
.L_x_101:
[----:B------:R-:W-:Y:S05]  /*aa50*/  BSYNC B1 ;  /* 0x0000000000017941 */ /* 0x000fea0003800000 */
.L_x_100:
        /* <DEDUP_REMOVED lines=8> */
.L_x_103:
[----:B------:R-:W-:Y:S05]  /*aae0*/  BSYNC B1 ;  /* 0x0000000000017941 */ /* 0x000fea0003800000 */
.L_x_102:
        /* <DEDUP_REMOVED lines=8> */
.L_x_105:
[----:B------:R-:W-:Y:S05]  /*ab70*/  BSYNC B1 ;  /* 0x0000000000017941 */ /* 0x000fea0003800000 */
.L_x_104:
        /* <DEDUP_REMOVED lines=8> */
.L_x_107:
[----:B------:R-:W-:Y:S05]  /*ac00*/  BSYNC B1 ;  /* 0x0000000000017941 */ /* 0x000fea0003800000 */
.L_x_106:
        /* <DEDUP_REMOVED lines=8> */
.L_x_109:
[----:B------:R-:W-:Y:S05]  /*ac90*/  BSYNC B1 ;  /* 0x0000000000017941 */ /* 0x000fea0003800000 */
.L_x_108:
        /* <DEDUP_REMOVED lines=8> */
.L_x_111:
[----:B------:R-:W-:Y:S05]  /*ad20*/  BSYNC B1 ;  /* 0x0000000000017941 */ /* 0x000fea0003800000 */
.L_x_110:
        /* <DEDUP_REMOVED lines=8> */
.L_x_113:
[----:B------:R-:W-:Y:S05]  /*adb0*/  BSYNC B1 ;  /* 0x0000000000017941 */ /* 0x000fea0003800000 */
.L_x_112:
        /* <DEDUP_REMOVED lines=8> */
.L_x_115:
[----:B------:R-:W-:Y:S05]  /*ae40*/  BSYNC B1 ;  /* 0x0000000000017941 */ /* 0x000fea0003800000 */
.L_x_114:
        /* <DEDUP_REMOVED lines=8> */
.L_x_117:
[----:B------:R-:W-:Y:S05]  /*aed0*/  BSYNC B1 ;  /* 0x0000000000017941 */ /* 0x000fea0003800000 */
.L_x_116:
        /* <DEDUP_REMOVED lines=8> */
.L_x_119:
[----:B------:R-:W-:Y:S05]  /*af60*/  BSYNC B1 ;  /* 0x0000000000017941 */ /* 0x000fea0003800000 */
.L_x_118:
        /* <DEDUP_REMOVED lines=8> */
.L_x_121:
[----:B------:R-:W-:Y:S05]  /*aff0*/  BSYNC B1 ;  /* 0x0000000000017941 */ /* 0x000fea0003800000 */
.L_x_120:
        /* <DEDUP_REMOVED lines=8> */
.L_x_123:
[----:B------:R-:W-:Y:S05]  /*b080*/  BSYNC B1 ;  /* 0x0000000000017941 */ /* 0x000fea0003800000 */
.L_x_122:
        /* <DEDUP_REMOVED lines=8> */
.L_x_125:
[----:B------:R-:W-:Y:S05]  /*b110*/  BSYNC B1 ;  /* 0x0000000000017941 */ /* 0x000fea0003800000 */
.L_x_124:
        /* <DEDUP_REMOVED lines=8> */
.L_x_127:
[----:B------:R-:W-:Y:S05]  /*b1a0*/  BSYNC B1 ;  /* 0x0000000000017941 */ /* 0x000fea0003800000 */
.L_x_126:
        /* <DEDUP_REMOVED lines=8> */
.L_x_129:
[----:B------:R-:W-:Y:S05]  /*b230*/  BSYNC B1 ;  /* 0x0000000000017941 */ /* 0x000fea0003800000 */
.L_x_128:
        /* <DEDUP_REMOVED lines=8> */
.L_x_131:
[----:B------:R-:W-:Y:S05]  /*b2c0*/  BSYNC B1 ;  /* 0x0000000000017941 */ /* 0x000fea0003800000 */
.L_x_130:
        /* <DEDUP_REMOVED lines=8> */
.L_x_133:
[----:B------:R-:W-:Y:S05]  /*b350*/  BSYNC B1 ;  /* 0x0000000000017941 */ /* 0x000fea0003800000 */
.L_x_132:
        /* <DEDUP_REMOVED lines=8> */
.L_x_135:
[----:B------:R-:W-:Y:S05]  /*b3e0*/  BSYNC B1 ;  /* 0x0000000000017941 */ /* 0x000fea0003800000 */
.L_x_134:
        /* <DEDUP_REMOVED lines=8> */
.L_x_137:
[----:B------:R-:W-:Y:S05]  /*b470*/  BSYNC B1 ;  /* 0x0000000000017941 */ /* 0x000fea0003800000 */
.L_x_136:
        /* <DEDUP_REMOVED lines=8> */
.L_x_139:
[----:B------:R-:W-:Y:S05]  /*b500*/  BSYNC B1 ;  /* 0x0000000000017941 */ /* 0x000fea0003800000 */
.L_x_138:
        /* <DEDUP_REMOVED lines=8> */
.L_x_141:
[----:B------:R-:W-:Y:S05]  /*b590*/  BSYNC B1 ;  /* 0x0000000000017941 */ /* 0x000fea0003800000 */
.L_x_140:
        /* <DEDUP_REMOVED lines=8> */
.L_x_143:
[----:B------:R-:W-:Y:S05]  /*b620*/  BSYNC B1 ;  /* 0x0000000000017941 */ /* 0x000fea0003800000 */
.L_x_142:
        /* <DEDUP_REMOVED lines=8> */
.L_x_145:
[----:B------:R-:W-:Y:S05]  /*b6b0*/  BSYNC B1 ;  /* 0x0000000000017941 */ /* 0x000fea0003800000 */
.L_x_144:
        /* <DEDUP_REMOVED lines=8> */
.L_x_147:
[----:B------:R-:W-:Y:S05]  /*b740*/  BSYNC B1 ;  /* 0x0000000000017941 */ /* 0x000fea0003800000 */
.L_x_146:
        /* <DEDUP_REMOVED lines=8> */
.L_x_149:
[----:B------:R-:W-:Y:S05]  /*b7d0*/  BSYNC B1 ;  /* 0x0000000000017941 */ /* 0x000fea0003800000 */
.L_x_148:
        /* <DEDUP_REMOVED lines=8> */
.L_x_151:
[----:B------:R-:W-:Y:S05]  /*b860*/  BSYNC B1 ;  /* 0x0000000000017941 */ /* 0x000fea0003800000 */
.L_x_150:
        /* <DEDUP_REMOVED lines=8> */
.L_x_153:
[----:B------:R-:W-:Y:S05]  /*b8f0*/  BSYNC B1 ;  /* 0x0000000000017941 */ /* 0x000fea0003800000 */
.L_x_152:
        /* <DEDUP_REMOVED lines=8> */
.L_x_155:
[----:B------:R-:W-:Y:S05]  /*b980*/  BSYNC B1 ;  /* 0x0000000000017941 */ /* 0x000fea0003800000 */
.L_x_154:
        /* <DEDUP_REMOVED lines=8> */
.L_x_157:
[----:B------:R-:W-:Y:S05]  /*ba10*/  BSYNC B1 ;  /* 0x0000000000017941 */ /* 0x000fea0003800000 */
.L_x_156:
        /* <DEDUP_REMOVED lines=8> */
.L_x_159:
[----:B------:R-:W-:Y:S05]  /*baa0*/  BSYNC B1 ;  /* 0x0000000000017941 */ /* 0x000fea0003800000 */
.L_x_158:
        /* <DEDUP_REMOVED lines=8> */
.L_x_161:
[----:B------:R-:W-:Y:S05]  /*bb30*/  BSYNC B1 ;  /* 0x0000000000017941 */ /* 0x000fea0003800000 */
.L_x_160:
        /* <DEDUP_REMOVED lines=8> */
.L_x_163:
[----:B------:R-:W-:Y:S05]  /*bbc0*/  BSYNC B1 ;  /* 0x0000000000017941 */ /* 0x000fea0003800000 */
.L_x_162:
        /* <DEDUP_REMOVED lines=8> */
.L_x_165:
[----:B------:R-:W-:Y:S05]  /*bc50*/  BSYNC B1 ;  /* 0x0000000000017941 */ /* 0x000fea0003800000 */
.L_x_164:
        /* <DEDUP_REMOVED lines=8> */
.L_x_167:
[----:B------:R-:W-:Y:S05]  /*bce0*/  BSYNC B1 ;  /* 0x0000000000017941 */ /* 0x000fea0003800000 */
.L_x_166:
        /* <DEDUP_REMOVED lines=8> */
.L_x_169:
[----:B------:R-:W-:Y:S05]  /*bd70*/  BSYNC B1 ;  /* 0x0000000000017941 */ /* 0x000fea0003800000 */
.L_x_168:
        /* <DEDUP_REMOVED lines=8> */
.L_x_171:
[----:B------:R-:W-:Y:S05]  /*be00*/  BSYNC B1 ;  /* 0x0000000000017941 */ /* 0x000fea0003800000 */
.L_x_170:
        /* <DEDUP_REMOVED lines=8> */
.L_x_173:
[----:B------:R-:W-:Y:S05]  /*be90*/  BSYNC B1 ;  /* 0x0000000000017941 */ /* 0x000fea0003800000 */
.L_x_172:
        /* <DEDUP_REMOVED lines=8> */
.L_x_175:
[----:B------:R-:W-:Y:S05]  /*bf20*/  BSYNC B1 ;  /* 0x0000000000017941 */ /* 0x000fea0003800000 */
.L_x_174:
        /* <DEDUP_REMOVED lines=8> */
.L_x_177:
[----:B------:R-:W-:Y:S05]  /*bfb0*/  BSYNC B1 ;  /* 0x0000000000017941 */ /* 0x000fea0003800000 */
.L_x_176:
        /* <DEDUP_REMOVED lines=8> */
.L_x_179:
[----:B------:R-:W-:Y:S05]  /*c040*/  BSYNC B1 ;  /* 0x0000000000017941 */ /* 0x000fea0003800000 */
.L_x_178:
        /* <DEDUP_REMOVED lines=8> */
.L_x_181:
[----:B------:R-:W-:Y:S05]  /*c0d0*/  BSYNC B1 ;  /* 0x0000000000017941 */ /* 0x000fea0003800000 */
.L_x_180:
        /* <DEDUP_REMOVED lines=8> */
.L_x_183:
[----:B------:R-:W-:Y:S05]  /*c160*/  BSYNC B1 ;  /* 0x0000000000017941 */ /* 0x000fea0003800000 */
.L_x_182:
        /* <DEDUP_REMOVED lines=8> */
.L_x_185:
[----:B------:R-:W-:Y:S05]  /*c1f0*/  BSYNC B1 ;  /* 0x0000000000017941 */ /* 0x000fea0003800000 */
.L_x_184:
        /* <DEDUP_REMOVED lines=8> */
.L_x_187:
[----:B------:R-:W-:Y:S05]  /*c280*/  BSYNC B1 ;  /* 0x0000000000017941 */ /* 0x000fea0003800000 */
.L_x_186:
        /* <DEDUP_REMOVED lines=8> */
.L_x_189:
[----:B------:R-:W-:Y:S05]  /*c310*/  BSYNC B1 ;  /* 0x0000000000017941 */ /* 0x000fea0003800000 */
.L_x_188:
        /* <DEDUP_REMOVED lines=8> */
.L_x_191:
[----:B------:R-:W-:Y:S05]  /*c3a0*/  BSYNC B1 ;  /* 0x0000000000017941 */ /* 0x000fea0003800000 */
.L_x_190:
        /* <DEDUP_REMOVED lines=8> */
.L_x_193:
[----:B------:R-:W-:Y:S05]  /*c430*/  BSYNC B1 ;  /* 0x0000000000017941 */ /* 0x000fea0003800000 */
.L_x_192:
        /* <DEDUP_REMOVED lines=8> */
.L_x_195:
[----:B------:R-:W-:Y:S05]  /*c4c0*/  BSYNC B1 ;  /* 0x0000000000017941 */ /* 0x000fea0003800000 */
.L_x_194:
        /* <DEDUP_REMOVED lines=8> */
.L_x_197:
[----:B------:R-:W-:Y:S05]  /*c550*/  BSYNC B1 ;  /* 0x0000000000017941 */ /* 0x000fea0003800000 */
.L_x_196:
        /* <DEDUP_REMOVED lines=8> */
.L_x_199:
[----:B------:R-:W-:Y:S05]  /*c5e0*/  BSYNC B1 ;  /* 0x0000000000017941 */ /* 0x000fea0003800000 */
.L_x_198:
        /* <DEDUP_REMOVED lines=8> */
.L_x_201:
[----:B------:R-:W-:Y:S05]  /*c670*/  BSYNC B1 ;  /* 0x0000000000017941 */ /* 0x000fea0003800000 */
.L_x_200:
        /* <DEDUP_REMOVED lines=8> */
.L_x_203:
[----:B------:R-:W-:Y:S05]  /*c700*/  BSYNC B1 ;  /* 0x0000000000017941 */ /* 0x000fea0003800000 */
.L_x_202:
        /* <DEDUP_REMOVED lines=8> */
.L_x_205:
[----:B------:R-:W-:Y:S05]  /*c790*/  BSYNC B1 ;  /* 0x0000000000017941 */ /* 0x000fea0003800000 */
.L_x_204:
        /* <DEDUP_REMOVED lines=8> */
.L_x_207:
[----:B------:R-:W-:Y:S05]  /*c820*/  BSYNC B1 ;  /* 0x0000000000017941 */ /* 0x000fea0003800000 */
.L_x_206:
        /* <DEDUP_REMOVED lines=8> */
.L_x_209:
[----:B------:R-:W-:Y:S05]  /*c8b0*/  BSYNC B1 ;  /* 0x0000000000017941 */ /* 0x000fea0003800000 */
.L_x_208:
        /* <DEDUP_REMOVED lines=8> */
.L_x_211:
[----:B------:R-:W-:Y:S05]  /*c940*/  BSYNC B1 ;  /* 0x0000000000017941 */ /* 0x000fea0003800000 */
.L_x_210:
        /* <DEDUP_REMOVED lines=8> */
.L_x_213:
[----:B------:R-:W-:Y:S05]  /*c9d0*/  BSYNC B1 ;  /* 0x0000000000017941 */ /* 0x000fea0003800000 */
.L_x_212:
        /* <DEDUP_REMOVED lines=8> */
.L_x_215:
[----:B------:R-:W-:Y:S05]  /*ca60*/  BSYNC B1 ;  /* 0x0000000000017941 */ /* 0x000fea0003800000 */
.L_x_214:
        /* <DEDUP_REMOVED lines=8> */
.L_x_217:
[----:B------:R-:W-:Y:S05]  /*caf0*/  BSYNC B1 ;  /* 0x0000000000017941 */ /* 0x000fea0003800000 */
.L_x_216:
        /* <DEDUP_REMOVED lines=8> */
.L_x_219:
[----:B------:R-:W-:Y:S05]  /*cb80*/  BSYNC B1 ;  /* 0x0000000000017941 */ /* 0x000fea0003800000 */
.L_x_218:
        /* <DEDUP_REMOVED lines=8> */
.L_x_221:
[----:B------:R-:W-:Y:S05]  /*cc10*/  BSYNC B1 ;  /* 0x0000000000017941 */ /* 0x000fea0003800000 */
.L_x_220:
        /* <DEDUP_REMOVED lines=8> */
.L_x_223:
[----:B------:R-:W-:Y:S05]  /*cca0*/  BSYNC B1 ;  /* 0x0000000000017941 */ /* 0x000fea0003800000 */
.L_x_222:
        /* <DEDUP_REMOVED lines=8> */
.L_x_225:
[----:B------:R-:W-:Y:S05]  /*cd30*/  BSYNC B1 ;  /* 0x0000000000017941 */ /* 0x000fea0003800000 */
.L_x_224:
        /* <DEDUP_REMOVED lines=8> */
.L_x_227:
[----:B------:R-:W-:Y:S05]  /*cdc0*/  BSYNC B1 ;  /* 0x0000000000017941 */ /* 0x000fea0003800000 */
.L_x_226:
        /* <DEDUP_REMOVED lines=8> */
.L_x_229:
[----:B------:R-:W-:Y:S05]  /*ce50*/  BSYNC B1 ;  /* 0x0000000000017941 */ /* 0x000fea0003800000 */
.L_x_228:
        /* <DEDUP_REMOVED lines=8> */
.L_x_231:
[----:B------:R-:W-:Y:S05]  /*cee0*/  BSYNC B1 ;  /* 0x0000000000017941 */ /* 0x000fea0003800000 */
.L_x_230:
        /* <DEDUP_REMOVED lines=8> */
.L_x_233:
[----:B------:R-:W-:Y:S05]  /*cf70*/  BSYNC B1 ;  /* 0x0000000000017941 */ /* 0x000fea0003800000 */
.L_x_232:
        /* <DEDUP_REMOVED lines=8> */
.L_x_235:
[----:B------:R-:W-:Y:S05]  /*d000*/  BSYNC B1 ;  /* 0x0000000000017941 */ /* 0x000fea0003800000 */
.L_x_234:
        /* <DEDUP_REMOVED lines=8> */
.L_x_237:
[----:B------:R-:W-:Y:S05]  /*d090*/  BSYNC B1 ;  /* 0x0000000000017941 */ /* 0x000fea0003800000 */
.L_x_236:
        /* <DEDUP_REMOVED lines=8> */
.L_x_239:
[----:B------:R-:W-:Y:S05]  /*d120*/  BSYNC B1 ;  /* 0x0000000000017941 */ /* 0x000fea0003800000 */
.L_x_238:
        /* <DEDUP_REMOVED lines=8> */
.L_x_241:
[----:B------:R-:W-:Y:S05]  /*d1b0*/  BSYNC B1 ;  /* 0x0000000000017941 */ /* 0x000fea0003800000 */
.L_x_240:
        /* <DEDUP_REMOVED lines=8> */
.L_x_243:
[----:B------:R-:W-:Y:S05]  /*d240*/  BSYNC B1 ;  /* 0x0000000000017941 */ /* 0x000fea0003800000 */
.L_x_242:
        /* <DEDUP_REMOVED lines=8> */
.L_x_245:
[----:B------:R-:W-:Y:S05]  /*d2d0*/  BSYNC B1 ;  /* 0x0000000000017941 */ /* 0x000fea0003800000 */
.L_x_244:
        /* <DEDUP_REMOVED lines=8> */
.L_x_247:
[----:B------:R-:W-:Y:S05]  /*d360*/  BSYNC B1 ;  /* 0x0000000000017941 */ /* 0x000fea0003800000 */
.L_x_246:
        /* <DEDUP_REMOVED lines=8> */
.L_x_249:
[----:B------:R-:W-:Y:S05]  /*d3f0*/  BSYNC B1 ;  /* 0x0000000000017941 */ /* 0x000fea0003800000 */
.L_x_248:
        /* <DEDUP_REMOVED lines=8> */
.L_x_251:
[----:B------:R-:W-:Y:S05]  /*d480*/  BSYNC B1 ;  /* 0x0000000000017941 */ /* 0x000fea0003800000 */
.L_x_250:
        /* <DEDUP_REMOVED lines=8> */
.L_x_253:
[----:B------:R-:W-:Y:S05]  /*d510*/  BSYNC B1 ;  /* 0x0000000000017941 */ /* 0x000fea0003800000 */
.L_x_252:
        /* <DEDUP_REMOVED lines=8> */
.L_x_255:
[----:B------:R-:W-:Y:S05]  /*d5a0*/  BSYNC B1 ;  /* 0x0000000000017941 */ /* 0x000fea0003800000 */
.L_x_254:
        /* <DEDUP_REMOVED lines=8> */
.L_x_257:
[----:B------:R-:W-:Y:S05]  /*d630*/  BSYNC B1 ;  /* 0x0000000000017941 */ /* 0x000fea0003800000 */
.L_x_256:
        /* <DEDUP_REMOVED lines=8> */
.L_x_259:
[----:B------:R-:W-:Y:S05]  /*d6c0*/  BSYNC B1 ;  /* 0x0000000000017941 */ /* 0x000fea0003800000 */
.L_x_258:
        /* <DEDUP_REMOVED lines=8> */
.L_x_261:
[----:B------:R-:W-:Y:S05]  /*d750*/  BSYNC B1 ;  /* 0x0000000000017941 */ /* 0x000fea0003800000 */
.L_x_260:
        /* <DEDUP_REMOVED lines=8> */
.L_x_263:
[----:B------:R-:W-:Y:S05]  /*d7e0*/  BSYNC B1 ;  /* 0x0000000000017941 */ /* 0x000fea0003800000 */
.L_x_262:
        /* <DEDUP_REMOVED lines=8> */
.L_x_265:
[----:B------:R-:W-:Y:S05]  /*d870*/  BSYNC B1 ;  /* 0x0000000000017941 */ /* 0x000fea0003800000 */
.L_x_264:
        /* <DEDUP_REMOVED lines=8> */
.L_x_267:
[----:B------:R-:W-:Y:S05]  /*d900*/  BSYNC B1 ;  /* 0x0000000000017941 */ /* 0x000fea0003800000 */
.L_x_266:
        /* <DEDUP_REMOVED lines=8> */
.L_x_269:
[----:B------:R-:W-:Y:S05]  /*d990*/  BSYNC B1 ;  /* 0x0000000000017941 */ /* 0x000fea0003800000 */
.L_x_268:
        /* <DEDUP_REMOVED lines=8> */
.L_x_271:
[----:B------:R-:W-:Y:S05]  /*da20*/  BSYNC B1 ;  /* 0x0000000000017941 */ /* 0x000fea0003800000 */
.L_x_270:
        /* <DEDUP_REMOVED lines=8> */
.L_x_273:
[----:B------:R-:W-:Y:S05]  /*dab0*/  BSYNC B1 ;  /* 0x0000000000017941 */ /* 0x000fea0003800000 */
.L_x_272:
        /* <DEDUP_REMOVED lines=8> */
.L_x_275:
[----:B------:R-:W-:Y:S05]  /*db40*/  BSYNC B1 ;  /* 0x0000000000017941 */ /* 0x000fea0003800000 */
.L_x_274:
        /* <DEDUP_REMOVED lines=8> */
.L_x_277:
[----:B------:R-:W-:Y:S05]  /*dbd0*/  BSYNC B1 ;  /* 0x0000000000017941 */ /* 0x000fea0003800000 */
.L_x_276:
        /* <DEDUP_REMOVED lines=8> */
.L_x_279:
[----:B------:R-:W-:Y:S05]  /*dc60*/  BSYNC B1 ;  /* 0x0000000000017941 */ /* 0x000fea0003800000 */
.L_x_278:
        /* <DEDUP_REMOVED lines=8> */
.L_x_281:
[----:B------:R-:W-:Y:S05]  /*dcf0*/  BSYNC B1 ;  /* 0x0000000000017941 */ /* 0x000fea0003800000 */
.L_x_280:
[----:B------:R-:W3:Y:S01]  /*dd00*/  LDL.LU R162, [R1+0x1f0] ;  /* 0x0001f00001a27983 */ /* 0x000ee20000300800 */
[----:B-1---5:R-:W-:Y:S01]  /*dd10*/  FMUL R161, R23, R16 ;  /* 0x0000001017a17220 */ /* 0x022fe20000400000 */
[----:B------:R-:W-:Y:S01]  /*dd20*/  ISETP.GT.AND P3, PT, R0, 0xf9, P3 ;  /* 0x000000f90000780c */ /* 0x000fe20001f64270 */
[----:B------:R-:W-:Y:S01]  /*dd30*/  BSSY B1, `(.L_x_282) ;  /* 0x0000006000017945 */ /* 0x000fe20003800000 */
[----:B------:R-:W-:Y:S01]  /*dd40*/  IADD3 R163, P0, R3, 0x80, RZ ;  /* 0x0000008003a37810 */ /* 0x000fe20007f1e0ff */
[----:B---3--:R-:W-:-:S05]  /*dd50*/  FFMA R161, R162, R2, R161 ;  /* 0x00000002a2a17223 */ /* 0x008fca00000000a1 */
[----:B------:R1:W-:Y:S05]  /*dd60*/  @P4 STG.E desc[UR36][R4.64+0x3e0], R161 ;  /* 0x0003e0a104004986 */ /* 0x0003ea000c101924 */
[----:B------:R-:W-:Y:S05]  /*dd70*/  @!P3 BRA `(.L_x_283) ;  /* 0x000000000004b947 */ /* 0x000fea0003800000 */
[----:B------:R3:W5:Y:S02]  /*dd80*/  LDG.E.LTC128B R23, desc[UR36][R10.64+0x3e4] ;  /* 0x0003e4240a177981 */ /* 0x000764000c1e1920 */
.L_x_283:
[----:B------:R-:W-:Y:S05]  /*dd90*/  BSYNC B1 ;  /* 0x0000000000017941 */ /* 0x000fea0003800000 */
.L_x_282:
[----:B0-234-:R-:W2:Y:S01]  /*dda0*/  LDL.LU R10, [R1+0x1f4] ;  /* 0x0001f400010a7983 */ /* 0x01dea20000300800 */
[----:B-----5:R-:W-:Y:S01]  /*ddb0*/  FMUL R3, R23, R16 ;  /* 0x0000001017037220 */ /* 0x020fe20000400000 */
[----:B------:R-:W-:Y:S01]  /*ddc0*/  ISETP.GT.AND P2, PT, R0, 0xf8, P1 ;  /* 0x000000f80000780c */ /* 0x000fe20000f44270 */
[----:B------:R-:W-:Y:S01]  /*ddd0*/  BSSY B1, `(.L_x_284) ;  /* 0x0000007000017945 */ /* 0x000fe20003800000 */
[----:B------:R-:W-:Y:S01]  /*dde0*/  IADD3.X R11, RZ, UR7, RZ, P0, !PT ;  /* 0x00000007ff0b7c10 */ /* 0x000fe200087fe4ff */
[----:B--2---:R-:W-:-:S04]  /*ddf0*/  FFMA R3, R10, R2, R3 ;  /* 0x000000020a037223 */ /* 0x004fc80000000003 */
[----:B------:R-:W-:Y:S01]  /*de00*/  IMAD R10, R11, R14, RZ ;  /* 0x0000000e0b0a7224 */ /* 0x000fe200078e02ff */
[----:B------:R0:W-:Y:S05]  /*de10*/  @P3 STG.E desc[UR36][R4.64+0x3e4], R3 ;  /* 0x0003e40304003986 */ /* 0x0001ea000c101924 */
[----:B------:R-:W-:Y:S05]  /*de20*/  @!P2 BRA `(.L_x_285) ;  /* 0x000000000004a947 */ /* 0x000fea0003800000 */
[----:B------:R2:W5:Y:S02]  /*de30*/  LDG.E.LTC128B R23, desc[UR36][R8.64+0x3e0] ;  /* 0x0003e02408177981 */ /* 0x000564000c1e1920 */
.L_x_285:
[----:B------:R-:W-:Y:S05]  /*de40*/  BSYNC B1 ;  /* 0x0000000000017941 */ /* 0x000fea0003800000 */
.L_x_284:
[----:B------:R-:W3:Y:S01]  /*de50*/  LDL.LU R11, [R1+0x1f8] ;  /* 0x0001f800010b7983 */ /* 0x000ee20000300800 */
[----:B0----5:R-:W-:Y:S01]  /*de60*/  FMUL R3, R23, R16 ;  /* 0x0000001017037220 */ /* 0x021fe20000400000 */
[C---:B------:R-:W-:Y:S01]  /*de70*/  ISETP.GT.AND P1, PT, R0.reuse, 0xf9, P1 ;  /* 0x000000f90000780c */ /* 0x040fe20000f24270 */
[----:B------:R-:W-:Y:S01]  /*de80*/  IMAD R165, R163, R15, R10 ;  /* 0x0000000fa3a57224 */ /* 0x000fe200078e020a */
[----:B------:R-:W-:Y:S01]  /*de90*/  ISETP.GT.AND P0, PT, R153, 0x80, PT ;  /* 0x000000809900780c */ /* 0x000fe20003f04270 */
[----:B------:R-:W-:Y:S03]  /*dea0*/  BSSY B1, `(.L_x_286) ;  /* 0x0000008000017945 */ /* 0x000fe60003800000 */
[----:B------:R-:W-:Y:S01]  /*deb0*/  ISETP.GT.AND P3, PT, R0, RZ, P0 ;  /* 0x000000ff0000720c */ /* 0x000fe20000764270 */
[----:B---3--:R-:W-:Y:S01]  /*dec0*/  FFMA R3, R11, R2, R3 ;  /* 0x000000020b037223 */ /* 0x008fe20000000003 */
[----:B------:R-:W-:-:S04]  /*ded0*/  IMAD.WIDE.U32 R10, R163, R14, R20 ;  /* 0x0000000ea30a7225 */ /* 0x000fc800078e0014 */
[----:B------:R0:W-:Y:S01]  /*dee0*/  @P2 STG.E desc[UR36][R6.64+0x3e0], R3 ;  /* 0x0003e00306002986 */ /* 0x0001e2000c101924 */
[----:B------:R-:W-:Y:S01]  /*def0*/  IMAD.IADD R15, R11, 0x1, R165 ;  /* 0x000000010b0f7824 */ /* 0x000fe200078e02a5 */
[----:B------:R-:W-:Y:S06]  /*df00*/  @!P1 BRA `(.L_x_287) ;  /* 0x0000000000049947 */ /* 0x000fec0003800000 */
[----:B------:R3:W5:Y:S02]  /*df10*/  LDG.E.LTC128B R23, desc[UR36][R8.64+0x3e4] ;  /* 0x0003e42408177981 */ /* 0x000764000c1e1920 */
.L_x_287:
[----:B------:R-:W-:Y:S05]  /*df20*/  BSYNC B1 ;  /* 0x0000000000017941 */ /* 0x000fea0003800000 */
.L_x_286:
[----:B-1----:R-:W4:Y:S01]  /*df30*/  LDL.LU R161, [R1+0x1fc] ;  /* 0x0001fc0001a17983 */ /* 0x002f220000300800 */
[----:B0----5:R-:W-:Y:S01]  /*df40*/  FMUL R3, R23, R16 ;  /* 0x0000001017037220 */ /* 0x021fe20000400000 */
[----:B--23--:R-:W-:-:S04]  /*df50*/  LEA R8, P2, R10, R12, 0x2 ;  /* 0x0000000c0a087211 */ /* 0x00cfc800078410ff */
[----:B------:R-:W-:Y:S01]  /*df60*/  LEA.HI.X R9, R10, R13, R15, 0x2, P2 ;  /* 0x0000000d0a097211 */ /* 0x000fe200010f140f */
[----:B----4-:R-:W-:Y:S01]  /*df70*/  FFMA R3, R161, R2, R3 ;  /* 0x00000002a1037223 */ /* 0x010fe20000000003 */
[----:B------:R-:W-:-:S04]  /*df80*/  MOV R161, R23 ;  /* 0x0000001700a17202 */ /* 0x000fc80000000f00 */
[----:B------:R0:W-:Y:S04]  /*df90*/  @P1 STG.E desc[UR36][R6.64+0x3e4], R3 ;  /* 0x0003e40306001986 */ /* 0x0001e8000c101924 */
[----:B------:R1:W2:Y:S01]  /*dfa0*/  @P3 LDG.E.LTC128B R161, desc[UR36][R8.64] ;  /* 0x0000002408a13981 */ /* 0x0002a2000c1e1920 */
[CC--:B------:R-:W-:Y:S01]  /*dfb0*/  IMAD.WIDE.U32 R10, R163.reuse, R14.reuse, R18 ;  /* 0x0000000ea30a7225 */ /* 0x0c0fe200078e0012 */
[----:B------:R-:W-:Y:S01]  /*dfc0*/  ISETP.GT.AND P2, PT, R0, 0x1, P0 ;  /* 0x000000010000780c */ /* 0x000fe20000744270 */
[----:B------:R-:W-:Y:S02]  /*dfd0*/  BSSY B1, `(.L_x_288) ;  /* 0x0000016000017945 */ /* 0x000fe40003800000 */
[----:B------:R-:W-:Y:S01]  /*dfe0*/  IMAD.WIDE.U32 R14, R163, R14, R156 ;  /* 0x0000000ea30e7225 */ /* 0x000fe200078e009c */
[----:B------:R-:W-:-:S02]  /*dff0*/  MOV R157, UR8 ;  /* 0x00000008009d7c02 */ /* 0x000fc40008000f00 */
[----:B------:R-:W-:Y:S01]  /*e000*/  MOV R156, UR9 ;  /* 0x00000009009c7c02 */ /* 0x000fe20008000f00 */
[----:B------:R-:W-:Y:S01]  /*e010*/  IMAD.U32 R163, RZ, RZ, UR8 ;  /* 0x00000008ffa37e24 */ /* 0x000fe2000f8e00ff */
[----:B------:R-:W-:Y:S01]  /*e020*/  IADD3 R15, R165, R15, RZ ;  /* 0x0000000fa50f7210 */ /* 0x000fe20007ffe0ff */
[----:B------:R-:W-:Y:S02]  /*e030*/  IMAD.SHL.U32 R157, R157, 0x200, RZ ;  /* 0x000002009d9d7824 */ /* 0x000fe400078e00ff */
[----:B------:R-:W-:Y:S01]  /*e040*/  IMAD.IADD R11, R165, 0x1, R11 ;  /* 0x00000001a50b7824 */ /* 0x000fe200078e020b */
[----:B------:R-:W-:Y:S02]  /*e050*/  SHF.L.U64.HI R163, R163, 0x9, R156 ;  /* 0x00000009a3a37819 */ /* 0x000fe4000001029c */
[----:B-1----:R-:W-:Y:S01]  /*e060*/  IADD3 R8, P1, R157, R4, RZ ;  /* 0x000000049d087210 */ /* 0x002fe20007f3e0ff */
[----:B------:R-:W-:Y:S01]  /*e070*/  IMAD.WIDE.U32 R10, R22, UR43, R10 ;  /* 0x0000002b160a7c25 */ /* 0x000fe2000f8e000a */
[----:B------:R-:W-:-:S02]  /*e080*/  IADD3 R156, P4, R154, R14, RZ ;  /* 0x0000000e9a9c7210 */ /* 0x000fc40007f9e0ff */
[----:B------:R-:W-:Y:S01]  /*e090*/  IADD3 R154, P6, R18, R14, RZ ;  /* 0x0000000e129a7210 */ /* 0x000fe20007fde0ff */
[----:B------:R-:W-:Y:S01]  /*e0a0*/  IMAD.X R9, R163, 0x1, R5, P1 ;  /* 0x00000001a3097824 */ /* 0x000fe200008e0605 */
[----:B0-----:R-:W-:Y:S02]  /*e0b0*/  IADD3 R7, R159, R11, RZ ;  /* 0x0000000b9f077210 */ /* 0x001fe40007ffe0ff */
[----:B------:R-:W-:-:S04]  /*e0c0*/  LEA R6, P5, R10, R12, 0x2 ;  /* 0x0000000c0a067211 */ /* 0x000fc800078a10ff */
[----:B------:R-:W-:Y:S01]  /*e0d0*/  LEA.HI.X R7, R10, R13, R7, 0x2, P5 ;  /* 0x0000000d0a077211 */ /* 0x000fe200028f1407 */
[----:B--2---:R-:W-:-:S04]  /*e0e0*/  FMUL R3, R161, R16 ;  /* 0x00000010a1037220 */ /* 0x004fc80000400000 */
[----:B------:R-:W-:-:S05]  /*e0f0*/  FFMA R3, R24, R2, R3 ;  /* 0x0000000218037223 */ /* 0x000fca0000000003 */
[----:B------:R0:W-:Y:S01]  /*e100*/  @P3 STG.E desc[UR36][R8.64], R3 ;  /* 0x0000000308003986 */ /* 0x0001e2000c101924 */
[----:B------:R-:W-:Y:S05]  /*e110*/  @!P2 BRA `(.L_x_289) ;  /* 0x000000000004a947 */ /* 0x000fea0003800000 */
[----:B------:R1:W5:Y:S02]  /*e120*/  LDG.E.LTC128B R161, desc[UR36][R6.64+0x4] ;  /* 0x0000042406a17981 */ /* 0x000364000c1e1920 */
.L_x_289:
[----:B------:R-:W-:Y:S05]  /*e130*/  BSYNC B1 ;  /* 0x0000000000017941 */ /* 0x000fea0003800000 */
.L_x_288:
[----:B-----5:R-:W-:Y:S01]  /*e140*/  FMUL R10, R161, R16 ;  /* 0x00000010a10a7220 */ /* 0x020fe20000400000 */
[----:B------:R-:W-:Y:S01]  /*e150*/  ISETP.GT.AND P1, PT, R153, 0x88, PT ;  /* 0x000000889900780c */ /* 0x000fe20003f24270 */
[----:B------:R-:W-:Y:S01]  /*e160*/  IMAD.X R20, R15, 0x1, R21, P4 ;  /* 0x000000010f147824 */ /* 0x000fe200020e0615 */
[----:B------:R-:W-:Y:S01]  /*e170*/  IADD3.X R155, R19, R15, RZ, P6, !PT ;  /* 0x0000000f139b7210 */ /* 0x000fe200037fe4ff */
[----:B------:R-:W-:Y:S01]  /*e180*/  FFMA R25, R25, R2, R10 ;  /* 0x0000000219197223 */ /* 0x000fe2000000000a */
[----:B------:R-:W-:Y:S01]  /*e190*/  ISETP.GT.AND P4, PT, R0, RZ, P1 ;  /* 0x000000ff0000720c */ /* 0x000fe20000f84270 */
[----:B------:R-:W-:Y:S01]  /*e1a0*/  BSSY B1, `(.L_x_290) ;  /* 0x0000009000017945 */ /* 0x000fe20003800000 */
[----:B------:R-:W-:Y:S01]  /*e1b0*/  LEA R10, P5, R156, R12, 0x2 ;  /* 0x0000000c9c0a7211 */ /* 0x000fe200078a10ff */
[----:B------:R-:W-:Y:S01]  /*e1c0*/  IMAD.WIDE.U32 R22, R22, UR43, R154 ;  /* 0x0000002b16167c25 */ /* 0x000fe2000f8e009a */
[----:B------:R2:W-:Y:S01]  /*e1d0*/  @P2 STG.E desc[UR36][R8.64+0x4], R25 ;  /* 0x0000041908002986 */ /* 0x0005e2000c101924 */
[----:B------:R-:W-:-:S02]  /*e1e0*/  IADD3 R14, P3, R8, R160, RZ ;  /* 0x000000a0080e7210 */ /* 0x000fc40007f7e0ff */
[----:B------:R-:W-:Y:S01]  /*e1f0*/  LEA.HI.X R11, R156, R13, R20, 0x2, P5 ;  /* 0x0000000d9c0b7211 */ /* 0x000fe200028f1414 */
[----:B------:R-:W-:-:S05]  /*e200*/  IMAD.IADD R159, R159, 0x1, R23 ;  /* 0x000000019f9f7824 */ /* 0x000fca00078e0217 */
[----:B------:R-:W-:Y:S05]  /*e210*/  @!P4 BRA `(.L_x_291) ;  /* 0x000000000004c947 */ /* 0x000fea0003800000 */
[----:B------:R3:W5:Y:S02]  /*e220*/  LDG.E.LTC128B R161, desc[UR36][R10.64] ;  /* 0x000000240aa17981 */ /* 0x000764000c1e1920 */
.L_x_291:
[----:B------:R-:W-:Y:S05]  /*e230*/  BSYNC B1 ;  /* 0x0000000000017941 */ /* 0x000fea0003800000 */
.L_x_290:
[----:B0----5:R-:W-:Y:S01]  /*e240*/  FMUL R3, R161, R16 ;  /* 0x00000010a1037220 */ /* 0x021fe20000400000 */
[----:B------:R-:W-:Y:S01]  /*e250*/  IADD3.X R15, R9, R158, RZ, P3, !PT ;  /* 0x0000009e090f7210 */ /* 0x000fe20001ffe4ff */
[----:B------:R-:W-:Y:S01]  /*e260*/  BSSY B1, `(.L_x_292) ;  /* 0x0000008000017945 */ /* 0x000fe20003800000 */
[----:B------:R-:W-:Y:S01]  /*e270*/  ISETP.GT.AND P5, PT, R0, 0x1, P1 ;  /* 0x000000010000780c */ /* 0x000fe20000fa4270 */
[----:B------:R-:W-:Y:S01]  /*e280*/  FFMA R3, R26, R2, R3 ;  /* 0x000000021a037223 */ /* 0x000fe20000000003 */
[----:B------:R-:W-:-:S04]  /*e290*/  LEA R12, P2, R22, R12, 0x2 ;  /* 0x0000000c160c7211 */ /* 0x000fc800078410ff */
[----:B------:R0:W-:Y:S01]  /*e2a0*/  @P4 STG.E desc[UR36][R14.64], R3 ;  /* 0x000000030e004986 */ /* 0x0001e2000c101924 */
[----:B------:R-:W-:-:S06]  /*e2b0*/  LEA.HI.X R13, R22, R13, R159, 0x2, P2 ;  /* 0x0000000d160d7211 */ /* 0x000fcc00010f149f */
[----:B------:R-:W-:Y:S05]  /*e2c0*/  @!P5 BRA `(.L_x_293) ;  /* 0x000000000004d947 */ /* 0x000fea0003800000 */
[----:B------:R4:W5:Y:S02]  /*e2d0*/  LDG.E.LTC128B R161, desc[UR36][R12.64+0x4] ;  /* 0x000004240ca17981 */ /* 0x000964000c1e1920 */
.L_x_293:
[----:B------:R-:W-:Y:S05]  /*e2e0*/  BSYNC B1 ;  /* 0x0000000000017941 */ /* 0x000fea0003800000 */
.L_x_292:
[----:B---3-5:R-:W-:Y:S01]  /*e2f0*/  FMUL R10, R161, R16 ;  /* 0x00000010a10a7220 */ /* 0x028fe20000400000 */
[----:B------:R-:W-:Y:S01]  /*e300*/  ISETP.GT.AND P2, PT, R0, 0x8, P0 ;  /* 0x000000080000780c */ /* 0x000fe20000744270 */
[----:B------:R-:W-:Y:S02]  /*e310*/  BSSY B1, `(.L_x_294) ;  /* 0x0000005000017945 */ /* 0x000fe40003800000 */
[----:B------:R-:W-:-:S05]  /*e320*/  FFMA R27, R27, R2, R10 ;  /* 0x000000021b1b7223 */ /* 0x000fca000000000a */
[----:B------:R3:W-:Y:S05]  /*e330*/  @P5 STG.E desc[UR36][R14.64+0x4], R27 ;  /* 0x0000041b0e005986 */ /* 0x0007ea000c101924 */
[----:B------:R-:W-:Y:S05]  /*e340*/  @!P2 BRA `(.L_x_295) ;  /* 0x000000000004a947 */ /* 0x000fea0003800000 */
[----:B------:R0:W5:Y:S02]  /*e350*/  LDG.E.LTC128B R161, desc[UR36][R6.64+0x20] ;  /* 0x0000202406a17981 */ /* 0x000164000c1e1920 */
.L_x_295:
[----:B------:R-:W-:Y:S05]  /*e360*/  BSYNC B1 ;  /* 0x0000000000017941 */ /* 0x000fea0003800000 */
.L_x_294:
[----:B0----5:R-:W-:Y:S01]  /*e370*/  FMUL R3, R161, R16 ;  /* 0x00000010a1037220 */ /* 0x021fe20000400000 */
[----:B------:R-:W-:Y:S01]  /*e380*/  ISETP.GT.AND P4, PT, R0, 0x9, P0 ;  /* 0x000000090000780c */ /* 0x000fe20000784270 */
[----:B------:R-:W-:Y:S02]  /*e390*/  BSSY B1, `(.L_x_296) ;  /* 0x0000005000017945 */ /* 0x000fe40003800000 */
[----:B------:R-:W-:-:S05]  /*e3a0*/  FFMA R3, R28, R2, R3 ;  /* 0x000000021c037223 */ /* 0x000fca0000000003 */
[----:B------:R0:W-:Y:S05]  /*e3b0*/  @P2 STG.E desc[UR36][R8.64+0x20], R3 ;  /* 0x0000200308002986 */ /* 0x0001ea000c101924 */
[----:B------:R-:W-:Y:S05]  /*e3c0*/  @!P4 BRA `(.L_x_297) ;  /* 0x000000000004c947 */ /* 0x000fea0003800000 */
[----:B------:R0:W5:Y:S02]  /*e3d0*/  LDG.E.LTC128B R161, desc[UR36][R6.64+0x24] ;  /* 0x0000242406a17981 */ /* 0x000164000c1e1920 */
.L_x_297:
[----:B------:R-:W-:Y:S05]  /*e3e0*/  BSYNC B1 ;  /* 0x0000000000017941 */ /* 0x000fea0003800000 */
.L_x_296:
[----:B---3-5:R-:W-:Y:S01]  /*e3f0*/  FMUL R14, R161, R16 ;  /* 0x00000010a10e7220 */ /* 0x028fe20000400000 */
[----:B------:R-:W-:Y:S01]  /*e400*/  ISETP.GT.AND P2, PT, R0, 0x8, P1 ;  /* 0x000000080000780c */ /* 0x000fe20000f44270 */
[----:B------:R-:W-:Y:S01]  /*e410*/  BSSY B1, `(.L_x_298) ;  /* 0x0000006000017945 */ /* 0x000fe20003800000 */
[----:B------:R-:W-:Y:S01]  /*e420*/  IADD3 R10, P3, R160, R8, RZ ;  /* 0x00000008a00a7210 */ /* 0x000fe20007f7e0ff */
[----:B------:R-:W-:-:S05]  /*e430*/  FFMA R29, R29, R2, R14 ;  /* 0x000000021d1d7223 */ /* 0x000fca000000000e */
[----:B------:R3:W-:Y:S05]  /*e440*/  @P4 STG.E desc[UR36][R8.64+0x24], R29 ;  /* 0x0000241d08004986 */ /* 0x0007ea000c101924 */
[----:B------:R-:W-:Y:S05]  /*e450*/  @!P2 BRA `(.L_x_299) ;  /* 0x000000000004a947 */ /* 0x000fea0003800000 */
[----:B------:R0:W5:Y:S02]  /*e460*/  LDG.E.LTC128B R161, desc[UR36][R12.64+0x20] ;  /* 0x000020240ca17981 */ /* 0x000164000c1e1920 */
.L_x_299:
[----:B------:R-:W-:Y:S05]  /*e470*/  BSYNC B1 ;  /* 0x0000000000017941 */ /* 0x000fea0003800000 */
.L_x_298:
[----:B0----5:R-:W-:Y:S01]  /*e480*/  FMUL R3, R161, R16 ;  /* 0x00000010a1037220 */ /* 0x021fe20000400000 */
[----:B------:R-:W-:Y:S01]  /*e490*/  IMAD.X R11, R158, 0x1, R9, P3 ;  /* 0x000000019e0b7824 */ /* 0x000fe200018e0609 */
[----:B------:R-:W-:Y:S01]  /*e4a0*/  ISETP.GT.AND P4, PT, R0, 0x9, P1 ;  /* 0x000000090000780c */ /* 0x000fe20000f84270 */
[----:B------:R-:W-:Y:S01]  /*e4b0*/  BSSY B1, `(.L_x_300) ;  /* 0x0000007000017945 */ /* 0x000fe20003800000 */
[----:B------:R-:W-:Y:S01]  /*e4c0*/  FFMA R15, R30, R2, R3 ;  /* 0x000000021e0f7223 */ /* 0x000fe20000000003 */
[----:B------:R-:W-:Y:S02]  /*e4d0*/  IADD3 R160, P6, P5, R160, R4, R157 ;  /* 0x00000004a0a07210 */ /* 0x000fe40007dde09d */
[----:B------:R-:W-:Y:S02]  /*e4e0*/  MOV R3, R161 ;  /* 0x000000a100037202 */ /* 0x000fe40000000f00 */
[----:B------:R0:W-:Y:S06]  /*e4f0*/  @P2 STG.E desc[UR36][R10.64+0x20], R15 ;  /* 0x0000200f0a002986 */ /* 0x0001ec000c101924 */
[----:B------:R-:W-:Y:S05]  /*e500*/  @!P4 BRA `(.L_x_301) ;  /* 0x000000000004c947 */ /* 0x000fea0003800000 */
[----:B------:R0:W5:Y:S02]  /*e510*/  LDG.E.LTC128B R3, desc[UR36][R12.64+0x24] ;  /* 0x000024240c037981 */ /* 0x000164000c1e1920 */
.L_x_301:
[----:B------:R-:W-:Y:S05]  /*e520*/  BSYNC B1 ;  /* 0x0000000000017941 */ /* 0x000fea0003800000 */
.L_x_300:
[----:B-----5:R-:W-:Y:S01]  /*e530*/  FMUL R4, R3, R16 ;  /* 0x0000001003047220 */ /* 0x020fe20000400000 */
[----:B------:R-:W-:Y:S01]  /*e540*/  IADD3.X R161, R158, R5, R163, P6, P5 ;  /* 0x000000059ea17210 */ /* 0x000fe200037ea4a3 */
[----:B------:R-:W-:Y:S01]  /*e550*/  BSSY B1, `(.L_x_302) ;  /* 0x0000006000017945 */ /* 0x000fe20003800000 */
[----:B------:R-:W-:Y:S01]  /*e560*/  ISETP.GT.AND P2, PT, R0, 0x10, P0 ;  /* 0x000000100000780c */ /* 0x000fe20000744270 */
[----:B------:R-:W-:-:S05]  /*e570*/  FFMA R31, R31, R2, R4 ;  /* 0x000000021f1f7223 */ /* 0x000fca0000000004 */
[----:B------:R0:W-:Y:S07]  /*e580*/  @P4 STG.E desc[UR36][R160.64+0x24], R31 ;  /* 0x0000241fa0004986 */ /* 0x0001ee000c101924 */
[----:B------:R-:W-:Y:S05]  /*e590*/  @!P2 BRA `(.L_x_303) ;  /* 0x000000000004a947 */ /* 0x000fea0003800000 */
[----:B------:R0:W5:Y:S02]  /*e5a0*/  LDG.E.LTC128B R3, desc[UR36][R6.64+0x40] ;  /* 0x0000402406037981 */ /* 0x000164000c1e1920 */
.L_x_303:
[----:B------:R-:W-:Y:S05]  /*e5b0*/  BSYNC B1 ;  /* 0x0000000000017941 */ /* 0x000fea0003800000 */
.L_x_302:
[----:B-----5:R-:W-:Y:S01]  /*e5c0*/  FMUL R5, R3, R16 ;  /* 0x0000001003057220 */ /* 0x020fe20000400000 */
[----:B------:R-:W-:Y:S01]  /*e5d0*/  ISETP.GT.AND P3, PT, R0, 0x11, P0 ;  /* 0x000000110000780c */ /* 0x000fe20000764270 */
[----:B------:R-:W-:Y:S02]  /*e5e0*/  BSSY B1, `(.L_x_304) ;  /* 0x0000005000017945 */ /* 0x000fe40003800000 */
[----:B------:R-:W-:-:S05]  /*e5f0*/  FFMA R5, R32, R2, R5 ;  /* 0x0000000220057223 */ /* 0x000fca0000000005 */
[----:B------:R0:W-:Y:S05]  /*e600*/  @P2 STG.E desc[UR36][R8.64+0x40], R5 ;  /* 0x0000400508002986 */ /* 0x0001ea000c101924 */
[----:B------:R-:W-:Y:S05]  /*e610*/  @!P3 BRA `(.L_x_305) ;  /* 0x000000000004b947 */ /* 0x000fea0003800000 */
[----:B------:R0:W5:Y:S02]  /*e620*/  LDG.E.LTC128B R3, desc[UR36][R6.64+0x44] ;  /* 0x0000442406037981 */ /* 0x000164000c1e1920 */
.L_x_305:
[----:B------:R-:W-:Y:S05]  /*e630*/  BSYNC B1 ;  /* 0x0000000000017941 */ /* 0x000fea0003800000 */
.L_x_304:
[----:B-----5:R-:W-:Y:S01]  /*e640*/  FMUL R4, R3, R16 ;  /* 0x0000001003047220 */ /* 0x020fe20000400000 */
[----:B------:R-:W-:Y:S01]  /*e650*/  ISETP.GT.AND P2, PT, R0, 0x10, P1 ;  /* 0x000000100000780c */ /* 0x000fe20000f44270 */
[----:B------:R-:W-:Y:S02]  /*e660*/  BSSY B1, `(.L_x_306) ;  /* 0x0000005000017945 */ /* 0x000fe40003800000 */
[----:B------:R-:W-:-:S05]  /*e670*/  FFMA R33, R33, R2, R4 ;  /* 0x0000000221217223 */ /* 0x000fca0000000004 */
[----:B------:R0:W-:Y:S05]  /*e680*/  @P3 STG.E desc[UR36][R8.64+0x44], R33 ;  /* 0x0000442108003986 */ /* 0x0001ea000c101924 */
[----:B------:R-:W-:Y:S05]  /*e690*/  @!P2 BRA `(.L_x_307) ;  /* 0x000000000004a947 */ /* 0x000fea0003800000 */
[----:B------:R0:W5:Y:S02]  /*e6a0*/  LDG.E.LTC128B R3, desc[UR36][R12.64+0x40] ;  /* 0x000040240c037981 */ /* 0x000164000c1e1920 */
.L_x_307:
[----:B------:R-:W-:Y:S05]  /*e6b0*/  BSYNC B1 ;  /* 0x0000000000017941 */ /* 0x000fea0003800000 */
.L_x_306:
[----:B0----5:R-:W-:Y:S01]  /*e6c0*/  FMUL R5, R3, R16 ;  /* 0x0000001003057220 */ /* 0x021fe20000400000 */
[----:B------:R-:W-:Y:S01]  /*e6d0*/  @P2 IMAD.MOV.U32 R4, RZ, RZ, R160 ;  /* 0x000000ffff042224 */ /* 0x000fe200078e00a0 */
[----:B------:R-:W-:Y:S01]  /*e6e0*/  ISETP.GT.AND P3, PT, R0, 0x11, P1 ;  /* 0x000000110000780c */ /* 0x000fe20000f64270 */
[----:B------:R-:W-:Y:S01]  /*e6f0*/  BSSY B1, `(.L_x_308) ;  /* 0x0000006000017945 */ /* 0x000fe20003800000 */
[----:B------:R-:W-:Y:S01]  /*e700*/  FFMA R11, R34, R2, R5 ;  /* 0x00000002220b7223 */ /* 0x000fe20000000005 */
[----:B------:R-:W-:-:S05]  /*e710*/  @P2 MOV R5, R161 ;  /* 0x000000a100052202 */ /* 0x000fca0000000f00 */
[----:B------:R0:W-:Y:S05]  /*e720*/  @P2 STG.E desc[UR36][R4.64+0x40], R11 ;  /* 0x0000400b04002986 */ /* 0x0001ea000c101924 */
[----:B------:R-:W-:Y:S05]  /*e730*/  @!P3 BRA `(.L_x_309) ;  /* 0x000000000004b947 */ /* 0x000fea0003800000 */
[----:B------:R0:W5:Y:S02]  /*e740*/  LDG.E.LTC128B R3, desc[UR36][R12.64+0x44] ;  /* 0x000044240c037981 */ /* 0x000164000c1e1920 */
.L_x_309:
[----:B------:R-:W-:Y:S05]  /*e750*/  BSYNC B1 ;  /* 0x0000000000017941 */ /* 0x000fea0003800000 */
.L_x_308:
[----:B0----5:R-:W-:Y:S01]  /*e760*/  FMUL R4, R3, R16 ;  /* 0x0000001003047220 */ /* 0x021fe20000400000 */
[----:B------:R-:W-:Y:S01]  /*e770*/  @P3 MOV R5, R161 ;  /* 0x000000a100053202 */ /* 0x000fe20000000f00 */
[----:B------:R-:W-:Y:S01]  /*e780*/  BSSY B1, `(.L_x_310) ;  /* 0x0000007000017945 */ /* 0x000fe20003800000 */
[----:B------:R-:W-:Y:S01]  /*e790*/  ISETP.GT.AND P2, PT, R0, 0x18, P0 ;  /* 0x000000180000780c */ /* 0x000fe20000744270 */
[----:B------:R-:W-:Y:S01]  /*e7a0*/  FFMA R35, R35, R2, R4 ;  /* 0x0000000223237223 */ /* 0x000fe20000000004 */
[----:B------:R-:W-:-:S05]  /*e7b0*/  @P3 IMAD.MOV.U32 R4, RZ, RZ, R160 ;  /* 0x000000ffff043224 */ /* 0x000fca00078e00a0 */
[----:B------:R0:W-:Y:S06]  /*e7c0*/  @P3 STG.E desc[UR36][R4.64+0x44], R35 ;  /* 0x0000442304003986 */ /* 0x0001ec000c101924 */
[----:B------:R-:W-:Y:S05]  /*e7d0*/  @!P2 BRA `(.L_x_311) ;  /* 0x000000000004a947 */ /* 0x000fea0003800000 */
[----:B------:R0:W5:Y:S02]  /*e7e0*/  LDG.E.LTC128B R3, desc[UR36][R6.64+0x60] ;  /* 0x0000602406037981 */ /* 0x000164000c1e1920 */
.L_x_311:
[----:B------:R-:W-:Y:S05]  /*e7f0*/  BSYNC B1 ;  /* 0x0000000000017941 */ /* 0x000fea0003800000 */
.L_x_310:
[----:B0----5:R-:W-:Y:S01]  /*e800*/  FMUL R5, R3, R16 ;  /* 0x0000001003057220 */ /* 0x021fe20000400000 */
[----:B------:R-:W-:Y:S01]  /*e810*/  ISETP.GT.AND P3, PT, R0, 0x19, P0 ;  /* 0x000000190000780c */ /* 0x000fe20000764270 */
[----:B------:R-:W-:Y:S02]  /*e820*/  BSSY B1, `(.L_x_312) ;  /* 0x0000005000017945 */ /* 0x000fe40003800000 */
[----:B------:R-:W-:-:S05]  /*e830*/  FFMA R5, R36, R2, R5 ;  /* 0x0000000224057223 */ /* 0x000fca0000000005 */
[----:B------:R0:W-:Y:S05]  /*e840*/  @P2 STG.E desc[UR36][R8.64+0x60], R5 ;  /* 0x0000600508002986 */ /* 0x0001ea000c101924 */
[----:B------:R-:W-:Y:S05]  /*e850*/  @!P3 BRA `(.L_x_313) ;  /* 0x000000000004b947 */ /* 0x000fea0003800000 */
[----:B------:R0:W5:Y:S02]  /*e860*/  LDG.E.LTC128B R3, desc[UR36][R6.64+0x64] ;  /* 0x0000642406037981 */ /* 0x000164000c1e1920 */
.L_x_313:
[----:B------:R-:W-:Y:S05]  /*e870*/  BSYNC B1 ;  /* 0x0000000000017941 */ /* 0x000fea0003800000 */
.L_x_312:
[----:B-----5:R-:W-:Y:S01]  /*e880*/  FMUL R4, R3, R16 ;  /* 0x0000001003047220 */ /* 0x020fe20000400000 */
[----:B------:R-:W-:Y:S01]  /*e890*/  ISETP.GT.AND P2, PT, R0, 0x18, P1 ;  /* 0x000000180000780c */ /* 0x000fe20000f44270 */
[----:B------:R-:W-:Y:S02]  /*e8a0*/  BSSY B1, `(.L_x_314) ;  /* 0x0000005000017945 */ /* 0x000fe40003800000 */
[----:B------:R-:W-:-:S05]  /*e8b0*/  FFMA R37, R37, R2, R4 ;  /* 0x0000000225257223 */ /* 0x000fca0000000004 */
[----:B------:R0:W-:Y:S05]  /*e8c0*/  @P3 STG.E desc[UR36][R8.64+0x64], R37 ;  /* 0x0000642508003986 */ /* 0x0001ea000c101924 */
[----:B------:R-:W-:Y:S05]  /*e8d0*/  @!P2 BRA `(.L_x_315) ;  /* 0x000000000004a947 */ /* 0x000fea0003800000 */
[----:B------:R0:W5:Y:S02]  /*e8e0*/  LDG.E.LTC128B R3, desc[UR36][R12.64+0x60] ;  /* 0x000060240c037981 */ /* 0x000164000c1e1920 */
.L_x_315:
[----:B------:R-:W-:Y:S05]  /*e8f0*/  BSYNC B1 ;  /* 0x0000000000017941 */ /* 0x000fea0003800000 */
.L_x_314:
        /* <DEDUP_REMOVED lines=9> */
.L_x_317:
[----:B------:R-:W-:Y:S05]  /*e990*/  BSYNC B1 ;  /* 0x0000000000017941 */ /* 0x000fea0003800000 */
.L_x_316:
        /* <DEDUP_REMOVED lines=9> */
.L_x_319:
[----:B------:R-:W-:Y:S05]  /*ea30*/  BSYNC B1 ;  /* 0x0000000000017941 */ /* 0x000fea0003800000 */
.L_x_318:
[----:B0----5:R-:W-:Y:S01]  /*ea40*/  FMUL R5, R3, R16 ;  /* 0x0000001003057220 */ /* 0x021fe20000400000 */
[----:B------:R-:W-:Y:S01]  /*ea50*/  ISETP.GT.AND P3, PT, R0, 0x21, P0 ;  /* 0x000000210000780c */ /* 0x000fe20000764270 */
[----:B------:R-:W-:Y:S02]  /*ea60*/  BSSY B1, `(.L_x_320) ;  /* 0x0000005000017945 */ /* 0x000fe40003800000 */
[----:B------:R-:W-:-:S05]  /*ea70*/  FFMA R5, R40, R2, R5 ;  /* 0x0000000228057223 */ /* 0x000fca0000000005 */
[----:B------:R0:W-:Y:S05]  /*ea80*/  @P2 STG.E desc[UR36][R8.64+0x80], R5 ;  /* 0x0000800508002986 */ /* 0x0001ea000c101924 */
[----:B------:R-:W-:Y:S05]  /*ea90*/  @!P3 BRA `(.L_x_321) ;  /* 0x000000000004b947 */ /* 0x000fea0003800000 */
[----:B------:R0:W5:Y:S02]  /*eaa0*/  LDG.E.LTC128B R3, desc[UR36][R6.64+0x84] ;  /* 0x0000842406037981 */ /* 0x000164000c1e1920 */
.L_x_321:
[----:B------:R-:W-:Y:S05]  /*eab0*/  BSYNC B1 ;  /* 0x0000000000017941 */ /* 0x000fea0003800000 */
.L_x_320:
[----:B-----5:R-:W-:Y:S01]  /*eac0*/  FMUL R4, R3, R16 ;  /* 0x0000001003047220 */ /* 0x020fe20000400000 */
[----:B------:R-:W-:Y:S01]  /*ead0*/  ISETP.GT.AND P2, PT, R0, 0x20, P1 ;  /* 0x000000200000780c */ /* 0x000fe20000f44270 */
[----:B------:R-:W-:Y:S02]  /*eae0*/  BSSY B1, `(.L_x_322) ;  /* 0x0000005000017945 */ /* 0x000fe40003800000 */
[----:B------:R-:W-:-:S05]  /*eaf0*/  FFMA R41, R41, R2, R4 ;  /* 0x0000000229297223 */ /* 0x000fca0000000004 */
[----:B------:R0:W-:Y:S05]  /*eb00*/  @P3 STG.E desc[UR36][R8.64+0x84], R41 ;  /* 0x0000842908003986 */ /* 0x0001ea000c101924 */
[----:B------:R-:W-:Y:S05]  /*eb10*/  @!P2 BRA `(.L_x_323) ;  /* 0x000000000004a947 */ /* 0x000fea0003800000 */
[----:B------:R0:W5:Y:S02]  /*eb20*/  LDG.E.LTC128B R3, desc[UR36][R12.64+0x80] ;  /* 0x000080240c037981 */ /* 0x000164000c1e1920 */
.L_x_323:
[----:B------:R-:W-:Y:S05]  /*eb30*/  BSYNC B1 ;  /* 0x0000000000017941 */ /* 0x000fea0003800000 */
.L_x_322:
        /* <DEDUP_REMOVED lines=9> */
.L_x_325:
[----:B------:R-:W-:Y:S05]  /*ebd0*/  BSYNC B1 ;  /* 0x0000000000017941 */ /* 0x000fea0003800000 */
.L_x_324:
        /* <DEDUP_REMOVED lines=9> */
.L_x_327:
[----:B------:R-:W-:Y:S05]  /*ec70*/  BSYNC B1 ;  /* 0x0000000000017941 */ /* 0x000fea0003800000 */
.L_x_326:
[----:B0----5:R-:W-:Y:S01]  /*ec80*/  FMUL R5, R3, R16 ;  /* 0x0000001003057220 */ /* 0x021fe20000400000 */
[----:B------:R-:W-:Y:S01]  /*ec90*/  ISETP.GT.AND P3, PT, R0, 0x29, P0 ;  /* 0x000000290000780c */ /* 0x000fe20000764270 */
[----:B------:R-:W-:Y:S02]  /*eca0*/  BSSY B1, `(.L_x_328) ;  /* 0x0000005000017945 */ /* 0x000fe40003800000 */
[----:B------:R-:W-:-:S05]  /*ecb0*/  FFMA R5, R44, R2, R5 ;  /* 0x000000022c057223 */ /* 0x000fca0000000005 */
[----:B------:R0:W-:Y:S05]  /*ecc0*/  @P2 STG.E desc[UR36][R8.64+0xa0], R5 ;  /* 0x0000a00508002986 */ /* 0x0001ea000c101924 */
[----:B------:R-:W-:Y:S05]  /*ecd0*/  @!P3 BRA `(.L_x_329) ;  /* 0x000000000004b947 */ /* 0x000fea0003800000 */
[----:B------:R0:W5:Y:S02]  /*ece0*/  LDG.E.LTC128B R3, desc[UR36][R6.64+0xa4] ;  /* 0x0000a42406037981 */ /* 0x000164000c1e1920 */
.L_x_329:
[----:B------:R-:W-:Y:S05]  /*ecf0*/  BSYNC B1 ;  /* 0x0000000000017941 */ /* 0x000fea0003800000 */
.L_x_328:
[----:B-----5:R-:W-:Y:S01]  /*ed00*/  FMUL R4, R3, R16 ;  /* 0x0000001003047220 */ /* 0x020fe20000400000 */
[----:B------:R-:W-:Y:S01]  /*ed10*/  ISETP.GT.AND P2, PT, R0, 0x28, P1 ;  /* 0x000000280000780c */ /* 0x000fe20000f44270 */
[----:B------:R-:W-:Y:S02]  /*ed20*/  BSSY B1, `(.L_x_330) ;  /* 0x0000005000017945 */ /* 0x000fe40003800000 */
[----:B------:R-:W-:-:S05]  /*ed30*/  FFMA R45, R45, R2, R4 ;  /* 0x000000022d2d7223 */ /* 0x000fca0000000004 */
[----:B------:R0:W-:Y:S05]  /*ed40*/  @P3 STG.E desc[UR36][R8.64+0xa4], R45 ;  /* 0x0000a42d08003986 */ /* 0x0001ea000c101924 */
[----:B------:R-:W-:Y:S05]  /*ed50*/  @!P2 BRA `(.L_x_331) ;  /* 0x000000000004a947 */ /* 0x000fea0003800000 */
[----:B------:R0:W5:Y:S02]  /*ed60*/  LDG.E.LTC128B R3, desc[UR36][R12.64+0xa0] ;  /* 0x0000a0240c037981 */ /* 0x000164000c1e1920 */
.L_x_331:
[----:B------:R-:W-:Y:S05]  /*ed70*/  BSYNC B1 ;  /* 0x0000000000017941 */ /* 0x000fea0003800000 */
.L_x_330:
        /* <DEDUP_REMOVED lines=9> */
.L_x_333:
[----:B------:R-:W-:Y:S05]  /*ee10*/  BSYNC B1 ;  /* 0x0000000000017941 */ /* 0x000fea0003800000 */
.L_x_332:
        /* <DEDUP_REMOVED lines=9> */
.L_x_335:
[----:B------:R-:W-:Y:S05]  /*eeb0*/  BSYNC B1 ;  /* 0x0000000000017941 */ /* 0x000fea0003800000 */
.L_x_334:
[----:B0----5:R-:W-:Y:S01]  /*eec0*/  FMUL R5, R3, R16 ;  /* 0x0000001003057220 */ /* 0x021fe20000400000 */
[----:B------:R-:W-:Y:S01]  /*eed0*/  ISETP.GT.AND P3, PT, R0, 0x31, P0 ;  /* 0x000000310000780c */ /* 0x000fe20000764270 */
[----:B------:R-:W-:Y:S02]  /*eee0*/  BSSY B1, `(.L_x_336) ;  /* 0x0000005000017945 */ /* 0x000fe40003800000 */
[----:B------:R-:W-:-:S05]  /*eef0*/  FFMA R5, R48, R2, R5 ;  /* 0x0000000230057223 */ /* 0x000fca0000000005 */
[----:B------:R0:W-:Y:S05]  /*ef00*/  @P2 STG.E desc[UR36][R8.64+0xc0], R5 ;  /* 0x0000c00508002986 */ /* 0x0001ea000c101924 */
[----:B------:R-:W-:Y:S05]  /*ef10*/  @!P3 BRA `(.L_x_337) ;  /* 0x000000000004b947 */ /* 0x000fea0003800000 */
[----:B------:R0:W5:Y:S02]  /*ef20*/  LDG.E.LTC128B R3, desc[UR36][R6.64+0xc4] ;  /* 0x0000c42406037981 */ /* 0x000164000c1e1920 */
.L_x_337:
[----:B------:R-:W-:Y:S05]  /*ef30*/  BSYNC B1 ;  /* 0x0000000000017941 */ /* 0x000fea0003800000 */
.L_x_336:
[----:B-----5:R-:W-:Y:S01]  /*ef40*/  FMUL R4, R3, R16 ;  /* 0x0000001003047220 */ /* 0x020fe20000400000 */
[----:B------:R-:W-:Y:S01]  /*ef50*/  ISETP.GT.AND P2, PT, R0, 0x30, P1 ;  /* 0x000000300000780c */ /* 0x000fe20000f44270 */
[----:B------:R-:W-:Y:S02]  /*ef60*/  BSSY B1, `(.L_x_338) ;  /* 0x0000005000017945 */ /* 0x000fe40003800000 */
[----:B------:R-:W-:-:S05]  /*ef70*/  FFMA R49, R49, R2, R4 ;  /* 0x0000000231317223 */ /* 0x000fca0000000004 */
[----:B------:R0:W-:Y:S05]  /*ef80*/  @P3 STG.E desc[UR36][R8.64+0xc4], R49 ;  /* 0x0000c43108003986 */ /* 0x0001ea000c101924 */
[----:B------:R-:W-:Y:S05]  /*ef90*/  @!P2 BRA `(.L_x_339) ;  /* 0x000000000004a947 */ /* 0x000fea0003800000 */
[----:B------:R0:W5:Y:S02]  /*efa0*/  LDG.E.LTC128B R3, desc[UR36][R12.64+0xc0] ;  /* 0x0000c0240c037981 */ /* 0x000164000c1e1920 */
.L_x_339:
[----:B------:R-:W-:Y:S05]  /*efb0*/  BSYNC B1 ;  /* 0x0000000000017941 */ /* 0x000fea0003800000 */
.L_x_338:
        /* <DEDUP_REMOVED lines=9> */
.L_x_341:
[----:B------:R-:W-:Y:S05]  /*f050*/  BSYNC B1 ;  /* 0x0000000000017941 */ /* 0x000fea0003800000 */
.L_x_340:
        /* <DEDUP_REMOVED lines=9> */
.L_x_343:
[----:B------:R-:W-:Y:S05]  /*f0f0*/  BSYNC B1 ;  /* 0x0000000000017941 */ /* 0x000fea0003800000 */
.L_x_342:
[----:B0----5:R-:W-:Y:S01]  /*f100*/  FMUL R5, R3, R16 ;  /* 0x0000001003057220 */ /* 0x021fe20000400000 */
[----:B------:R-:W-:Y:S01]  /*f110*/  ISETP.GT.AND P3, PT, R0, 0x39, P0 ;  /* 0x000000390000780c */ /* 0x000fe20000764270 */
[----:B------:R-:W-:Y:S02]  /*f120*/  BSSY B1, `(.L_x_344) ;  /* 0x0000005000017945 */ /* 0x000fe40003800000 */
[----:B------:R-:W-:-:S05]  /*f130*/  FFMA R5, R52, R2, R5 ;  /* 0x0000000234057223 */ /* 0x000fca0000000005 */
[----:B------:R0:W-:Y:S05]  /*f140*/  @P2 STG.E desc[UR36][R8.64+0xe0], R5 ;  /* 0x0000e00508002986 */ /* 0x0001ea000c101924 */
[----:B------:R-:W-:Y:S05]  /*f150*/  @!P3 BRA `(.L_x_345) ;  /* 0x000000000004b947 */ /* 0x000fea0003800000 */
[----:B------:R0:W5:Y:S02]  /*f160*/  LDG.E.LTC128B R3, desc[UR36][R6.64+0xe4] ;  /* 0x0000e42406037981 */ /* 0x000164000c1e1920 */
.L_x_345:
[----:B------:R-:W-:Y:S05]  /*f170*/  BSYNC B1 ;  /* 0x0000000000017941 */ /* 0x000fea0003800000 */
.L_x_344:
[----:B-----5:R-:W-:Y:S01]  /*f180*/  FMUL R4, R3, R16 ;  /* 0x0000001003047220 */ /* 0x020fe20000400000 */
[----:B------:R-:W-:Y:S01]  /*f190*/  ISETP.GT.AND P2, PT, R0, 0x38, P1 ;  /* 0x000000380000780c */ /* 0x000fe20000f44270 */
[----:B------:R-:W-:Y:S02]  /*f1a0*/  BSSY B1, `(.L_x_346) ;  /* 0x0000005000017945 */ /* 0x000fe40003800000 */
[----:B------:R-:W-:-:S05]  /*f1b0*/  FFMA R53, R53, R2, R4 ;  /* 0x0000000235357223 */ /* 0x000fca0000000004 */
[----:B------:R0:W-:Y:S05]  /*f1c0*/  @P3 STG.E desc[UR36][R8.64+0xe4], R53 ;  /* 0x0000e43508003986 */ /* 0x0001ea000c101924 */
[----:B------:R-:W-:Y:S05]  /*f1d0*/  @!P2 BRA `(.L_x_347) ;  /* 0x000000000004a947 */ /* 0x000fea0003800000 */
[----:B------:R0:W5:Y:S02]  /*f1e0*/  LDG.E.LTC128B R3, desc[UR36][R12.64+0xe0] ;  /* 0x0000e0240c037981 */ /* 0x000164000c1e1920 */
.L_x_347:
[----:B------:R-:W-:Y:S05]  /*f1f0*/  BSYNC B1 ;  /* 0x0000000000017941 */ /* 0x000fea0003800000 */
.L_x_346:
        /* <DEDUP_REMOVED lines=9> */
.L_x_349:
[----:B------:R-:W-:Y:S05]  /*f290*/  BSYNC B1 ;  /* 0x0000000000017941 */ /* 0x000fea0003800000 */
.L_x_348:
        /* <DEDUP_REMOVED lines=9> */
.L_x_351:
[----:B------:R-:W-:Y:S05]  /*f330*/  BSYNC B1 ;  /* 0x0000000000017941 */ /* 0x000fea0003800000 */
.L_x_350:
[----:B0----5:R-:W-:Y:S01]  /*f340*/  FMUL R5, R3, R16 ;  /* 0x0000001003057220 */ /* 0x021fe20000400000 */
[----:B------:R-:W-:Y:S01]  /*f350*/  ISETP.GT.AND P3, PT, R0, 0x41, P0 ;  /* 0x000000410000780c */ /* 0x000fe20000764270 */
[----:B------:R-:W-:Y:S02]  /*f360*/  BSSY B1, `(.L_x_352) ;  /* 0x0000005000017945 */ /* 0x000fe40003800000 */
[----:B------:R-:W-:-:S05]  /*f370*/  FFMA R5, R56, R2, R5 ;  /* 0x0000000238057223 */ /* 0x000fca0000000005 */
[----:B------:R0:W-:Y:S05]  /*f380*/  @P2 STG.E desc[UR36][R8.64+0x100], R5 ;  /* 0x0001000508002986 */ /* 0x0001ea000c101924 */
[----:B------:R-:W-:Y:S05]  /*f390*/  @!P3 BRA `(.L_x_353) ;  /* 0x000000000004b947 */ /* 0x000fea0003800000 */
[----:B------:R0:W5:Y:S02]  /*f3a0*/  LDG.E.LTC128B R3, desc[UR36][R6.64+0x104] ;  /* 0x0001042406037981 */ /* 0x000164000c1e1920 */
.L_x_353:
[----:B------:R-:W-:Y:S05]  /*f3b0*/  BSYNC B1 ;  /* 0x0000000000017941 */ /* 0x000fea0003800000 */
.L_x_352:
[----:B-----5:R-:W-:Y:S01]  /*f3c0*/  FMUL R4, R3, R16 ;  /* 0x0000001003047220 */ /* 0x020fe20000400000 */
[----:B------:R-:W-:Y:S01]  /*f3d0*/  ISETP.GT.AND P2, PT, R0, 0x40, P1 ;  /* 0x000000400000780c */ /* 0x000fe20000f44270 */
[----:B------:R-:W-:Y:S02]  /*f3e0*/  BSSY B1, `(.L_x_354) ;  /* 0x0000005000017945 */ /* 0x000fe40003800000 */
[----:B------:R-:W-:-:S05]  /*f3f0*/  FFMA R57, R57, R2, R4 ;  /* 0x0000000239397223 */ /* 0x000fca0000000004 */
[----:B------:R0:W-:Y:S05]  /*f400*/  @P3 STG.E desc[UR36][R8.64+0x104], R57 ;  /* 0x0001043908003986 */ /* 0x0001ea000c101924 */
[----:B------:R-:W-:Y:S05]  /*f410*/  @!P2 BRA `(.L_x_355) ;  /* 0x000000000004a947 */ /* 0x000fea0003800000 */
[----:B------:R0:W5:Y:S02]  /*f420*/  LDG.E.LTC128B R3, desc[UR36][R12.64+0x100] ;  /* 0x000100240c037981 */ /* 0x000164000c1e1920 */
.L_x_355:
[----:B------:R-:W-:Y:S05]  /*f430*/  BSYNC B1 ;  /* 0x0000000000017941 */ /* 0x000fea0003800000 */
.L_x_354:
        /* <DEDUP_REMOVED lines=9> */
.L_x_357:
[----:B------:R-:W-:Y:S05]  /*f4d0*/  BSYNC B1 ;  /* 0x0000000000017941 */ /* 0x000fea0003800000 */
.L_x_356:
        /* <DEDUP_REMOVED lines=9> */
.L_x_359:
[----:B------:R-:W-:Y:S05]  /*f570*/  BSYNC B1 ;  /* 0x0000000000017941 */ /* 0x000fea0003800000 */
.L_x_358:
[----:B0----5:R-:W-:Y:S01]  /*f580*/  FMUL R5, R3, R16 ;  /* 0x0000001003057220 */ /* 0x021fe20000400000 */
[----:B------:R-:W-:Y:S01]  /*f590*/  ISETP.GT.AND P3, PT, R0, 0x49, P0 ;  /* 0x000000490000780c */ /* 0x000fe20000764270 */
[----:B------:R-:W-:Y:S02]  /*f5a0*/  BSSY B1, `(.L_x_360) ;  /* 0x0000005000017945 */ /* 0x000fe40003800000 */
[----:B------:R-:W-:-:S05]  /*f5b0*/  FFMA R5, R60, R2, R5 ;  /* 0x000000023c057223 */ /* 0x000fca0000000005 */
[----:B------:R0:W-:Y:S05]  /*f5c0*/  @P2 STG.E desc[UR36][R8.64+0x120], R5 ;  /* 0x0001200508002986 */ /* 0x0001ea000c101924 */
[----:B------:R-:W-:Y:S05]  /*f5d0*/  @!P3 BRA `(.L_x_361) ;  /* 0x000000000004b947 */ /* 0x000fea0003800000 */
[----:B------:R0:W5:Y:S02]  /*f5e0*/  LDG.E.LTC128B R3, desc[UR36][R6.64+0x124] ;  /* 0x0001242406037981 */ /* 0x000164000c1e1920 */
.L_x_361:
[----:B------:R-:W-:Y:S05]  /*f5f0*/  BSYNC B1 ;  /* 0x0000000000017941 */ /* 0x000fea0003800000 */
.L_x_360:
[----:B-----5:R-:W-:Y:S01]  /*f600*/  FMUL R4, R3, R16 ;  /* 0x0000001003047220 */ /* 0x020fe20000400000 */
[----:B------:R-:W-:Y:S01]  /*f610*/  ISETP.GT.AND P2, PT, R0, 0x48, P1 ;  /* 0x000000480000780c */ /* 0x000fe20000f44270 */
[----:B------:R-:W-:Y:S02]  /*f620*/  BSSY B1, `(.L_x_362) ;  /* 0x0000005000017945 */ /* 0x000fe40003800000 */
[----:B------:R-:W-:-:S05]  /*f630*/  FFMA R61, R61, R2, R4 ;  /* 0x000000023d3d7223 */ /* 0x000fca0000000004 */
[----:B------:R0:W-:Y:S05]  /*f640*/  @P3 STG.E desc[UR36][R8.64+0x124], R61 ;  /* 0x0001243d08003986 */ /* 0x0001ea000c101924 */
[----:B------:R-:W-:Y:S05]  /*f650*/  @!P2 BRA `(.L_x_363) ;  /* 0x000000000004a947 */ /* 0x000fea0003800000 */
[----:B------:R0:W5:Y:S02]  /*f660*/  LDG.E.LTC128B R3, desc[UR36][R12.64+0x120] ;  /* 0x000120240c037981 */ /* 0x000164000c1e1920 */
.L_x_363:
[----:B------:R-:W-:Y:S05]  /*f670*/  BSYNC B1 ;  /* 0x0000000000017941 */ /* 0x000fea0003800000 */
.L_x_362:
        /* <DEDUP_REMOVED lines=9> */
.L_x_365:
[----:B------:R-:W-:Y:S05]  /*f710*/  BSYNC B1 ;  /* 0x0000000000017941 */ /* 0x000fea0003800000 */
.L_x_364:
        /* <DEDUP_REMOVED lines=9> */
.L_x_367:
[----:B------:R-:W-:Y:S05]  /*f7b0*/  BSYNC B1 ;  /* 0x0000000000017941 */ /* 0x000fea0003800000 */
.L_x_366:
[----:B0----5:R-:W-:Y:S01]  /*f7c0*/  FMUL R5, R3, R16 ;  /* 0x0000001003057220 */ /* 0x021fe20000400000 */
[----:B------:R-:W-:Y:S01]  /*f7d0*/  ISETP.GT.AND P3, PT, R0, 0x51, P0 ;  /* 0x000000510000780c */ /* 0x000fe20000764270 */
[----:B------:R-:W-:Y:S02]  /*f7e0*/  BSSY B1, `(.L_x_368) ;  /* 0x0000005000017945 */ /* 0x000fe40003800000 */
[----:B------:R-:W-:-:S05]  /*f7f0*/  FFMA R5, R64, R2, R5 ;  /* 0x0000000240057223 */ /* 0x000fca0000000005 */
[----:B------:R0:W-:Y:S05]  /*f800*/  @P2 STG.E desc[UR36][R8.64+0x140], R5 ;  /* 0x0001400508002986 */ /* 0x0001ea000c101924 */
[----:B------:R-:W-:Y:S05]  /*f810*/  @!P3 BRA `(.L_x_369) ;  /* 0x000000000004b947 */ /* 0x000fea0003800000 */
[----:B------:R0:W5:Y:S02]  /*f820*/  LDG.E.LTC128B R3, desc[UR36][R6.64+0x144] ;  /* 0x0001442406037981 */ /* 0x000164000c1e1920 */
.L_x_369:
[----:B------:R-:W-:Y:S05]  /*f830*/  BSYNC B1 ;  /* 0x0000000000017941 */ /* 0x000fea0003800000 */
.L_x_368:
[----:B-----5:R-:W-:Y:S01]  /*f840*/  FMUL R4, R3, R16 ;  /* 0x0000001003047220 */ /* 0x020fe20000400000 */
[----:B------:R-:W-:Y:S01]  /*f850*/  ISETP.GT.AND P2, PT, R0, 0x50, P1 ;  /* 0x000000500000780c */ /* 0x000fe20000f44270 */
[----:B------:R-:W-:Y:S02]  /*f860*/  BSSY B1, `(.L_x_370) ;  /* 0x0000005000017945 */ /* 0x000fe40003800000 */
[----:B------:R-:W-:-:S05]  /*f870*/  FFMA R65, R65, R2, R4 ;  /* 0x0000000241417223 */ /* 0x000fca0000000004 */
[----:B------:R0:W-:Y:S05]  /*f880*/  @P3 STG.E desc[UR36][R8.64+0x144], R65 ;  /* 0x0001444108003986 */ /* 0x0001ea000c101924 */
[----:B------:R-:W-:Y:S05]  /*f890*/  @!P2 BRA `(.L_x_371) ;  /* 0x000000000004a947 */ /* 0x000fea0003800000 */
[----:B------:R0:W5:Y:S02]  /*f8a0*/  LDG.E.LTC128B R3, desc[UR36][R12.64+0x140] ;  /* 0x000140240c037981 */ /* 0x000164000c1e1920 */
.L_x_371:
[----:B------:R-:W-:Y:S05]  /*f8b0*/  BSYNC B1 ;  /* 0x0000000000017941 */ /* 0x000fea0003800000 */
.L_x_370:
        /* <DEDUP_REMOVED lines=9> */
.L_x_373:
[----:B------:R-:W-:Y:S05]  /*f950*/  BSYNC B1 ;  /* 0x0000000000017941 */ /* 0x000fea0003800000 */
.L_x_372:
        /* <DEDUP_REMOVED lines=9> */
.L_x_375:
[----:B------:R-:W-:Y:S05]  /*f9f0*/  BSYNC B1 ;  /* 0x0000000000017941 */ /* 0x000fea0003800000 */
.L_x_374:
[----:B0----5:R-:W-:Y:S01]  /*fa00*/  FMUL R5, R3, R16 ;  /* 0x0000001003057220 */ /* 0x021fe20000400000 */
[----:B------:R-:W-:Y:S01]  /*fa10*/  ISETP.GT.AND P3, PT, R0, 0x59, P0 ;  /* 0x000000590000780c */ /* 0x000fe20000764270 */
[----:B------:R-:W-:Y:S02]  /*fa20*/  BSSY B1, `(.L_x_376) ;  /* 0x0000005000017945 */ /* 0x000fe40003800000 */
[----:B------:R-:W-:-:S05]  /*fa30*/  FFMA R5, R68, R2, R5 ;  /* 0x0000000244057223 */ /* 0x000fca0000000005 */
[----:B------:R0:W-:Y:S05]  /*fa40*/  @P2 STG.E desc[UR36][R8.64+0x160], R5 ;  /* 0x0001600508002986 */ /* 0x0001ea000c101924 */
[----:B------:R-:W-:Y:S05]  /*fa50*/  @!P3 BRA `(.L_x_377) ;  /* 0x000000000004b947 */ /* 0x000fea0003800000 */
[----:B------:R0:W5:Y:S02]  /*fa60*/  LDG.E.LTC128B R3, desc[UR36][R6.64+0x164] ;  /* 0x0001642406037981 */ /* 0x000164000c1e1920 */
.L_x_377:
[----:B------:R-:W-:Y:S05]  /*fa70*/  BSYNC B1 ;  /* 0x0000000000017941 */ /* 0x000fea0003800000 */
.L_x_376:
[----:B-----5:R-:W-:Y:S01]  /*fa80*/  FMUL R4, R3, R16 ;  /* 0x0000001003047220 */ /* 0x020fe20000400000 */
[----:B------:R-:W-:Y:S01]  /*fa90*/  ISETP.GT.AND P2, PT, R0, 0x58, P1 ;  /* 0x000000580000780c */ /* 0x000fe20000f44270 */
[----:B------:R-:W-:Y:S02]  /*faa0*/  BSSY B1, `(.L_x_378) ;  /* 0x0000005000017945 */ /* 0x000fe40003800000 */
[----:B------:R-:W-:-:S05]  /*fab0*/  FFMA R69, R69, R2, R4 ;  /* 0x0000000245457223 */ /* 0x000fca0000000004 */
[----:B------:R0:W-:Y:S05]  /*fac0*/  @P3 STG.E desc[UR36][R8.64+0x164], R69 ;  /* 0x0001644508003986 */ /* 0x0001ea000c101924 */
[----:B------:R-:W-:Y:S05]  /*fad0*/  @!P2 BRA `(.L_x_379) ;  /* 0x000000000004a947 */ /* 0x000fea0003800000 */
[----:B------:R0:W5:Y:S02]  /*fae0*/  LDG.E.LTC128B R3, desc[UR36][R12.64+0x160] ;  /* 0x000160240c037981 */ /* 0x000164000c1e1920 */
.L_x_379:
[----:B------:R-:W-:Y:S05]  /*faf0*/  BSYNC B1 ;  /* 0x0000000000017941 */ /* 0x000fea0003800000 */
.L_x_378:
        /* <DEDUP_REMOVED lines=9> */
.L_x_381:
[----:B------:R-:W-:Y:S05]  /*fb90*/  BSYNC B1 ;  /* 0x0000000000017941 */ /* 0x000fea0003800000 */
.L_x_380:
        /* <DEDUP_REMOVED lines=9> */
.L_x_383:
[----:B------:R-:W-:Y:S05]  /*fc30*/  BSYNC B1 ;  /* 0x0000000000017941 */ /* 0x000fea0003800000 */
.L_x_382:
[----:B0----5:R-:W-:Y:S01]  /*fc40*/  FMUL R5, R3, R16 ;  /* 0x0000001003057220 */ /* 0x021fe20000400000 */
[----:B------:R-:W-:Y:S01]  /*fc50*/  ISETP.GT.AND P3, PT, R0, 0x61, P0 ;  /* 0x000000610000780c */ /* 0x000fe20000764270 */
[----:B------:R-:W-:Y:S02]  /*fc60*/  BSSY B1, `(.L_x_384) ;  /* 0x0000005000017945 */ /* 0x000fe40003800000 */
[----:B------:R-:W-:-:S05]  /*fc70*/  FFMA R5, R72, R2, R5 ;  /* 0x0000000248057223 */ /* 0x000fca0000000005 */
[----:B------:R0:W-:Y:S05]  /*fc80*/  @P2 STG.E desc[UR36][R8.64+0x180], R5 ;  /* 0x0001800508002986 */ /* 0x0001ea000c101924 */
[----:B------:R-:W-:Y:S05]  /*fc90*/  @!P3 BRA `(.L_x_385) ;  /* 0x000000000004b947 */ /* 0x000fea0003800000 */
[----:B------:R0:W5:Y:S02]  /*fca0*/  LDG.E.LTC128B R3, desc[UR36][R6.64+0x184] ;  /* 0x0001842406037981 */ /* 0x000164000c1e1920 */
.L_x_385:
[----:B------:R-:W-:Y:S05]  /*fcb0*/  BSYNC B1 ;  /* 0x0000000000017941 */ /* 0x000fea0003800000 */
.L_x_384:
[----:B-----5:R-:W-:Y:S01]  /*fcc0*/  FMUL R4, R3, R16 ;  /* 0x0000001003047220 */ /* 0x020fe20000400000 */
[----:B------:R-:W-:Y:S01]  /*fcd0*/  ISETP.GT.AND P2, PT, R0, 0x60, P1 ;  /* 0x000000600000780c */ /* 0x000fe20000f44270 */
[----:B------:R-:W-:Y:S02]  /*fce0*/  BSSY B1, `(.L_x_386) ;  /* 0x0000005000017945 */ /* 0x000fe40003800000 */
[----:B------:R-:W-:-:S05]  /*fcf0*/  FFMA R73, R73, R2, R4 ;  /* 0x0000000249497223 */ /* 0x000fca0000000004 */
[----:B------:R0:W-:Y:S05]  /*fd00*/  @P3 STG.E desc[UR36][R8.64+0x184], R73 ;  /* 0x0001844908003986 */ /* 0x0001ea000c101924 */
[----:B------:R-:W-:Y:S05]  /*fd10*/  @!P2 BRA `(.L_x_387) ;  /* 0x000000000004a947 */ /* 0x000fea0003800000 */
[----:B------:R0:W5:Y:S02]  /*fd20*/  LDG.E.LTC128B R3, desc[UR36][R12.64+0x180] ;  /* 0x000180240c037981 */ /* 0x000164000c1e1920 */
.L_x_387:
[----:B------:R-:W-:Y:S05]  /*fd30*/  BSYNC B1 ;  /* 0x0000000000017941 */ /* 0x000fea0003800000 */
.L_x_386:
        /* <DEDUP_REMOVED lines=9> */
.L_x_389:
[----:B------:R-:W-:Y:S05]  /*fdd0*/  BSYNC B1 ;  /* 0x0000000000017941 */ /* 0x000fea0003800000 */
.L_x_388:
        /* <DEDUP_REMOVED lines=9> */
.L_x_391:
[----:B------:R-:W-:Y:S05]  /*fe70*/  BSYNC B1 ;  /* 0x0000000000017941 */ /* 0x000fea0003800000 */
.L_x_390:
[----:B0----5:R-:W-:Y:S01]  /*fe80*/  FMUL R5, R3, R16 ;  /* 0x0000001003057220 */ /* 0x021fe20000400000 */
[----:B------:R-:W-:Y:S01]  /*fe90*/  ISETP.GT.AND P3, PT, R0, 0x69, P0 ;  /* 0x000000690000780c */ /* 0x000fe20000764270 */
[----:B------:R-:W-:Y:S02]  /*fea0*/  BSSY B1, `(.L_x_392) ;  /* 0x0000005000017945 */ /* 0x000fe40003800000 */
[----:B------:R-:W-:-:S05]  /*feb0*/  FFMA R5, R76, R2, R5 ;  /* 0x000000024c057223 */ /* 0x000fca0000000005 */
[----:B------:R0:W-:Y:S05]  /*fec0*/  @P2 STG.E desc[UR36][R8.64+0x1a0], R5 ;  /* 0x0001a00508002986 */ /* 0x0001ea000c101924 */
[----:B------:R-:W-:Y:S05]  /*fed0*/  @!P3 BRA `(.L_x_393) ;  /* 0x000000000004b947 */ /* 0x000fea0003800000 */
[----:B------:R0:W5:Y:S02]  /*fee0*/  LDG.E.LTC128B R3, desc[UR36][R6.64+0x1a4] ;  /* 0x0001a42406037981 */ /* 0x000164000c1e1920 */
.L_x_393:
[----:B------:R-:W-:Y:S05]  /*fef0*/  BSYNC B1 ;  /* 0x0000000000017941 */ /* 0x000fea0003800000 */
.L_x_392:
[----:B-----5:R-:W-:Y:S01]  /*ff00*/  FMUL R4, R3, R16 ;  /* 0x0000001003047220 */ /* 0x020fe20000400000 */
[----:B------:R-:W-:Y:S01]  /*ff10*/  ISETP.GT.AND P2, PT, R0, 0x68, P1 ;  /* 0x000000680000780c */ /* 0x000fe20000f44270 */
[----:B------:R-:W-:Y:S02]  /*ff20*/  BSSY B1, `(.L_x_394) ;  /* 0x0000005000017945 */ /* 0x000fe40003800000 */
[----:B------:R-:W-:-:S05]  /*ff30*/  FFMA R77, R77, R2, R4 ;  /* 0x000000024d4d7223 */ /* 0x000fca0000000004 */
[----:B------:R0:W-:Y:S05]  /*ff40*/  @P3 STG.E desc[UR36][R8.64+0x1a4], R77 ;  /* 0x0001a44d08003986 */ /* 0x0001ea000c101924 */
[----:B------:R-:W-:Y:S05]  /*ff50*/  @!P2 BRA `(.L_x_395) ;  /* 0x000000000004a947 */ /* 0x000fea0003800000 */
[----:B------:R0:W5:Y:S02]  /*ff60*/  LDG.E.LTC128B R3, desc[UR36][R12.64+0x1a0] ;  /* 0x0001a0240c037981 */ /* 0x000164000c1e1920 */
.L_x_395:
[----:B------:R-:W-:Y:S05]  /*ff70*/  BSYNC B1 ;  /* 0x0000000000017941 */ /* 0x000fea0003800000 */
.L_x_394:
        /* <DEDUP_REMOVED lines=9> */
.L_x_397:
[----:B------:R-:W-:Y:S05]  /*10010*/  BSYNC B1 ;  /* 0x0000000000017941 */ /* 0x000fea0003800000 */
.L_x_396:
        /* <DEDUP_REMOVED lines=9> */
.L_x_399:
[----:B------:R-:W-:Y:S05]  /*100b0*/  BSYNC B1 ;  /* 0x0000000000017941 */ /* 0x000fea0003800000 */
.L_x_398:
[----:B0----5:R-:W-:Y:S01]  /*100c0*/  FMUL R5, R3, R16 ;  /* 0x0000001003057220 */ /* 0x021fe20000400000 */
[----:B------:R-:W-:Y:S01]  /*100d0*/  ISETP.GT.AND P3, PT, R0, 0x71, P0 ;  /* 0x000000710000780c */ /* 0x000fe20000764270 */
[----:B------:R-:W-:Y:S02]  /*100e0*/  BSSY B1, `(.L_x_400) ;  /* 0x0000005000017945 */ /* 0x000fe40003800000 */
[----:B------:R-:W-:-:S05]  /*100f0*/  FFMA R5, R80, R2, R5 ;  /* 0x0000000250057223 */ /* 0x000fca0000000005 */
[----:B------:R0:W-:Y:S05]  /*10100*/  @P2 STG.E desc[UR36][R8.64+0x1c0], R5 ;  /* 0x0001c00508002986 */ /* 0x0001ea000c101924 */
[----:B------:R-:W-:Y:S05]  /*10110*/  @!P3 BRA `(.L_x_401) ;  /* 0x000000000004b947 */ /* 0x000fea0003800000 */
[----:B------:R0:W5:Y:S02]  /*10120*/  LDG.E.LTC128B R3, desc[UR36][R6.64+0x1c4] ;  /* 0x0001c42406037981 */ /* 0x000164000c1e1920 */
.L_x_401:
[----:B------:R-:W-:Y:S05]  /*10130*/  BSYNC B1 ;  /* 0x0000000000017941 */ /* 0x000fea0003800000 */
.L_x_400:
[----:B-----5:R-:W-:Y:S01]  /*10140*/  FMUL R4, R3, R16 ;  /* 0x0000001003047220 */ /* 0x020fe20000400000 */
[----:B------:R-:W-:Y:S01]  /*10150*/  ISETP.GT.AND P2, PT, R0, 0x70, P1 ;  /* 0x000000700000780c */ /* 0x000fe20000f44270 */
[----:B------:R-:W-:Y:S02]  /*10160*/  BSSY B1, `(.L_x_402) ;  /* 0x0000005000017945 */ /* 0x000fe40003800000 */
[----:B------:R-:W-:-:S05]  /*10170*/  FFMA R81, R81, R2, R4 ;  /* 0x0000000251517223 */ /* 0x000fca0000000004 */
[----:B------:R0:W-:Y:S05]  /*10180*/  @P3 STG.E desc[UR36][R8.64+0x1c4], R81 ;  /* 0x0001c45108003986 */ /* 0x0001ea000c101924 */
[----:B------:R-:W-:Y:S05]  /*10190*/  @!P2 BRA `(.L_x_403) ;  /* 0x000000000004a947 */ /* 0x000fea0003800000 */
[----:B------:R0:W5:Y:S02]  /*101a0*/  LDG.E.LTC128B R3, desc[UR36][R12.64+0x1c0] ;  /* 0x0001c0240c037981 */ /* 0x000164000c1e1920 */
.L_x_403:
[----:B------:R-:W-:Y:S05]  /*101b0*/  BSYNC B1 ;  /* 0x0000000000017941 */ /* 0x000fea0003800000 */
.L_x_402:
        /* <DEDUP_REMOVED lines=9> */
.L_x_405:
[----:B------:R-:W-:Y:S05]  /*10250*/  BSYNC B1 ;  /* 0x0000000000017941 */ /* 0x000fea0003800000 */
.L_x_404:
        /* <DEDUP_REMOVED lines=9> */
.L_x_407:
[----:B------:R-:W-:Y:S05]  /*102f0*/  BSYNC B1 ;  /* 0x0000000000017941 */ /* 0x000fea0003800000 */
.L_x_406:
[----:B0----5:R-:W-:Y:S01]  /*10300*/  FMUL R5, R3, R16 ;  /* 0x0000001003057220 */ /* 0x021fe20000400000 */
[----:B------:R-:W-:Y:S01]  /*10310*/  ISETP.GT.AND P3, PT, R0, 0x79, P0 ;  /* 0x000000790000780c */ /* 0x000fe20000764270 */
[----:B------:R-:W-:Y:S02]  /*10320*/  BSSY B1, `(.L_x_408) ;  /* 0x0000005000017945 */ /* 0x000fe40003800000 */
[----:B------:R-:W-:-:S05]  /*10330*/  FFMA R5, R84, R2, R5 ;  /* 0x0000000254057223 */ /* 0x000fca0000000005 */
[----:B------:R0:W-:Y:S05]  /*10340*/  @P2 STG.E desc[UR36][R8.64+0x1e0], R5 ;  /* 0x0001e00508002986 */ /* 0x0001ea000c101924 */
[----:B------:R-:W-:Y:S05]  /*10350*/  @!P3 BRA `(.L_x_409) ;  /* 0x000000000004b947 */ /* 0x000fea0003800000 */
[----:B------:R0:W5:Y:S02]  /*10360*/  LDG.E.LTC128B R3, desc[UR36][R6.64+0x1e4] ;  /* 0x0001e42406037981 */ /* 0x000164000c1e1920 */
.L_x_409:
[----:B------:R-:W-:Y:S05]  /*10370*/  BSYNC B1 ;  /* 0x0000000000017941 */ /* 0x000fea0003800000 */
.L_x_408:
[----:B-----5:R-:W-:Y:S01]  /*10380*/  FMUL R4, R3, R16 ;  /* 0x0000001003047220 */ /* 0x020fe20000400000 */
[----:B------:R-:W-:Y:S01]  /*10390*/  ISETP.GT.AND P2, PT, R0, 0x78, P1 ;  /* 0x000000780000780c */ /* 0x000fe20000f44270 */
[----:B------:R-:W-:Y:S02]  /*103a0*/  BSSY B1, `(.L_x_410) ;  /* 0x0000005000017945 */ /* 0x000fe40003800000 */
[----:B------:R-:W-:-:S05]  /*103b0*/  FFMA R85, R85, R2, R4 ;  /* 0x0000000255557223 */ /* 0x000fca0000000004 */
[----:B------:R0:W-:Y:S05]  /*103c0*/  @P3 STG.E desc[UR36][R8.64+0x1e4], R85 ;  /* 0x0001e45508003986 */ /* 0x0001ea000c101924 */
[----:B------:R-:W-:Y:S05]  /*103d0*/  @!P2 BRA `(.L_x_411) ;  /* 0x000000000004a947 */ /* 0x000fea0003800000 */
[----:B------:R0:W5:Y:S02]  /*103e0*/  LDG.E.LTC128B R3, desc[UR36][R12.64+0x1e0] ;  /* 0x0001e0240c037981 */ /* 0x000164000c1e1920 */
.L_x_411:
[----:B------:R-:W-:Y:S05]  /*103f0*/  BSYNC B1 ;  /* 0x0000000000017941 */ /* 0x000fea0003800000 */
.L_x_410:
        /* <DEDUP_REMOVED lines=9> */
.L_x_413:
[----:B------:R-:W-:Y:S05]  /*10490*/  BSYNC B1 ;  /* 0x0000000000017941 */ /* 0x000fea0003800000 */
.L_x_412:
        /* <DEDUP_REMOVED lines=9> */
.L_x_415:
[----:B------:R-:W-:Y:S05]  /*10530*/  BSYNC B1 ;  /* 0x0000000000017941 */ /* 0x000fea0003800000 */
.L_x_414:
[----:B0----5:R-:W-:Y:S01]  /*10540*/  FMUL R5, R3, R16 ;  /* 0x0000001003057220 */ /* 0x021fe20000400000 */
[----:B------:R-:W-:Y:S01]  /*10550*/  ISETP.GT.AND P3, PT, R0, 0x81, P0 ;  /* 0x000000810000780c */ /* 0x000fe20000764270 */
[----:B------:R-:W-:Y:S02]  /*10560*/  BSSY B1, `(.L_x_416) ;  /* 0x0000005000017945 */ /* 0x000fe40003800000 */
[----:B------:R-:W-:-:S05]  /*10570*/  FFMA R5, R88, R2, R5 ;  /* 0x0000000258057223 */ /* 0x000fca0000000005 */
[----:B------:R0:W-:Y:S05]  /*10580*/  @P2 STG.E desc[UR36][R8.64+0x200], R5 ;  /* 0x0002000508002986 */ /* 0x0001ea000c101924 */
[----:B------:R-:W-:Y:S05]  /*10590*/  @!P3 BRA `(.L_x_417) ;  /* 0x000000000004b947 */ /* 0x000fea0003800000 */
[----:B------:R0:W5:Y:S02]  /*105a0*/  LDG.E.LTC128B R3, desc[UR36][R6.64+0x204] ;  /* 0x0002042406037981 */ /* 0x000164000c1e1920 */
.L_x_417:
[----:B------:R-:W-:Y:S05]  /*105b0*/  BSYNC B1 ;  /* 0x0000000000017941 */ /* 0x000fea0003800000 */
.L_x_416:
[----:B-----5:R-:W-:Y:S01]  /*105c0*/  FMUL R4, R3, R16 ;  /* 0x0000001003047220 */ /* 0x020fe20000400000 */
[----:B------:R-:W-:Y:S01]  /*105d0*/  ISETP.GT.AND P2, PT, R0, 0x80, P1 ;  /* 0x000000800000780c */ /* 0x000fe20000f44270 */
[----:B------:R-:W-:Y:S02]  /*105e0*/  BSSY B1, `(.L_x_418) ;  /* 0x0000005000017945 */ /* 0x000fe40003800000 */
[----:B------:R-:W-:-:S05]  /*105f0*/  FFMA R89, R89, R2, R4 ;  /* 0x0000000259597223 */ /* 0x000fca0000000004 */
[----:B------:R0:W-:Y:S05]  /*10600*/  @P3 STG.E desc[UR36][R8.64+0x204], R89 ;  /* 0x0002045908003986 */ /* 0x0001ea000c101924 */
[----:B------:R-:W-:Y:S05]  /*10610*/  @!P2 BRA `(.L_x_419) ;  /* 0x000000000004a947 */ /* 0x000fea0003800000 */
[----:B------:R0:W5:Y:S02]  /*10620*/  LDG.E.LTC128B R3, desc[UR36][R12.64+0x200] ;  /* 0x000200240c037981 */ /* 0x000164000c1e1920 */
.L_x_419:
[----:B------:R-:W-:Y:S05]  /*10630*/  BSYNC B1 ;  /* 0x0000000000017941 */ /* 0x000fea0003800000 */
.L_x_418:
        /* <DEDUP_REMOVED lines=9> */
.L_x_421:
[----:B------:R-:W-:Y:S05]  /*106d0*/  BSYNC B1 ;  /* 0x0000000000017941 */ /* 0x000fea0003800000 */
.L_x_420:
        /* <DEDUP_REMOVED lines=9> */
.L_x_423:
[----:B------:R-:W-:Y:S05]  /*10770*/  BSYNC B1 ;  /* 0x0000000000017941 */ /* 0x000fea0003800000 */
.L_x_422:
[----:B0----5:R-:W-:Y:S01]  /*10780*/  FMUL R5, R3, R16 ;  /* 0x0000001003057220 */ /* 0x021fe20000400000 */
[----:B------:R-:W-:Y:S01]  /*10790*/  ISETP.GT.AND P3, PT, R0, 0x89, P0 ;  /* 0x000000890000780c */ /* 0x000fe20000764270 */
[----:B------:R-:W-:Y:S02]  /*107a0*/  BSSY B1, `(.L_x_424) ;  /* 0x0000005000017945 */ /* 0x000fe40003800000 */
[----:B------:R-:W-:-:S05]  /*107b0*/  FFMA R5, R92, R2, R5 ;  /* 0x000000025c057223 */ /* 0x000fca0000000005 */
[----:B------:R0:W-:Y:S05]  /*107c0*/  @P2 STG.E desc[UR36][R8.64+0x220], R5 ;  /* 0x0002200508002986 */ /* 0x0001ea000c101924 */
[----:B------:R-:W-:Y:S05]  /*107d0*/  @!P3 BRA `(.L_x_425) ;  /* 0x000000000004b947 */ /* 0x000fea0003800000 */
[----:B------:R0:W5:Y:S02]  /*107e0*/  LDG.E.LTC128B R3, desc[UR36][R6.64+0x224] ;  /* 0x0002242406037981 */ /* 0x000164000c1e1920 */
.L_x_425:
[----:B------:R-:W-:Y:S05]  /*107f0*/  BSYNC B1 ;  /* 0x0000000000017941 */ /* 0x000fea0003800000 */
.L_x_424:
[----:B-----5:R-:W-:Y:S01]  /*10800*/  FMUL R4, R3, R16 ;  /* 0x0000001003047220 */ /* 0x020fe20000400000 */
[----:B------:R-:W-:Y:S01]  /*10810*/  ISETP.GT.AND P2, PT, R0, 0x88, P1 ;  /* 0x000000880000780c */ /* 0x000fe20000f44270 */
[----:B------:R-:W-:Y:S02]  /*10820*/  BSSY B1, `(.L_x_426) ;  /* 0x0000005000017945 */ /* 0x000fe40003800000 */
[----:B------:R-:W-:-:S05]  /*10830*/  FFMA R93, R93, R2, R4 ;  /* 0x000000025d5d7223 */ /* 0x000fca0000000004 */
[----:B------:R0:W-:Y:S05]  /*10840*/  @P3 STG.E desc[UR36][R8.64+0x224], R93 ;  /* 0x0002245d08003986 */ /* 0x0001ea000c101924 */
[----:B------:R-:W-:Y:S05]  /*10850*/  @!P2 BRA `(.L_x_427) ;  /* 0x000000000004a947 */ /* 0x000fea0003800000 */
[----:B------:R0:W5:Y:S02]  /*10860*/  LDG.E.LTC128B R3, desc[UR36][R12.64+0x220] ;  /* 0x000220240c037981 */ /* 0x000164000c1e1920 */
.L_x_427:
[----:B------:R-:W-:Y:S05]  /*10870*/  BSYNC B1 ;  /* 0x0000000000017941 */ /* 0x000fea0003800000 */
.L_x_426:
        /* <DEDUP_REMOVED lines=9> */
.L_x_429:
[----:B------:R-:W-:Y:S05]  /*10910*/  BSYNC B1 ;  /* 0x0000000000017941 */ /* 0x000fea0003800000 */
.L_x_428:
        /* <DEDUP_REMOVED lines=9> */
.L_x_431:
[----:B------:R-:W-:Y:S05]  /*109b0*/  BSYNC B1 ;  /* 0x0000000000017941 */ /* 0x000fea0003800000 */
.L_x_430:
[----:B0----5:R-:W-:Y:S01]  /*109c0*/  FMUL R5, R3, R16 ;  /* 0x0000001003057220 */ /* 0x021fe20000400000 */
[----:B------:R-:W-:Y:S01]  /*109d0*/  ISETP.GT.AND P3, PT, R0, 0x91, P0 ;  /* 0x000000910000780c */ /* 0x000fe20000764270 */
[----:B------:R-:W-:Y:S02]  /*109e0*/  BSSY B1, `(.L_x_432) ;  /* 0x0000005000017945 */ /* 0x000fe40003800000 */
[----:B------:R-:W-:-:S05]  /*109f0*/  FFMA R5, R96, R2, R5 ;  /* 0x0000000260057223 */ /* 0x000fca0000000005 */
[----:B------:R0:W-:Y:S05]  /*10a00*/  @P2 STG.E desc[UR36][R8.64+0x240], R5 ;  /* 0x0002400508002986 */ /* 0x0001ea000c101924 */
[----:B------:R-:W-:Y:S05]  /*10a10*/  @!P3 BRA `(.L_x_433) ;  /* 0x000000000004b947 */ /* 0x000fea0003800000 */
[----:B------:R0:W5:Y:S02]  /*10a20*/  LDG.E.LTC128B R3, desc[UR36][R6.64+0x244] ;  /* 0x0002442406037981 */ /* 0x000164000c1e1920 */
.L_x_433:
[----:B------:R-:W-:Y:S05]  /*10a30*/  BSYNC B1 ;  /* 0x0000000000017941 */ /* 0x000fea0003800000 */
.L_x_432:
[----:B-----5:R-:W-:Y:S01]  /*10a40*/  FMUL R4, R3, R16 ;  /* 0x0000001003047220 */ /* 0x020fe20000400000 */
[----:B------:R-:W-:Y:S01]  /*10a50*/  ISETP.GT.AND P2, PT, R0, 0x90, P1 ;  /* 0x000000900000780c */ /* 0x000fe20000f44270 */
[----:B------:R-:W-:Y:S02]  /*10a60*/  BSSY B1, `(.L_x_434) ;  /* 0x0000005000017945 */ /* 0x000fe40003800000 */
[----:B------:R-:W-:-:S05]  /*10a70*/  FFMA R97, R97, R2, R4 ;  /* 0x0000000261617223 */ /* 0x000fca0000000004 */
[----:B------:R0:W-:Y:S05]  /*10a80*/  @P3 STG.E desc[UR36][R8.64+0x244], R97 ;  /* 0x0002446108003986 */ /* 0x0001ea000c101924 */
[----:B------:R-:W-:Y:S05]  /*10a90*/  @!P2 BRA `(.L_x_435) ;  /* 0x000000000004a947 */ /* 0x000fea0003800000 */
[----:B------:R0:W5:Y:S02]  /*10aa0*/  LDG.E.LTC128B R3, desc[UR36][R12.64+0x240] ;  /* 0x000240240c037981 */ /* 0x000164000c1e1920 */
.L_x_435:
[----:B------:R-:W-:Y:S05]  /*10ab0*/  BSYNC B1 ;  /* 0x0000000000017941 */ /* 0x000fea0003800000 */
.L_x_434:
        /* <DEDUP_REMOVED lines=9> */
.L_x_437:
[----:B------:R-:W-:Y:S05]  /*10b50*/  BSYNC B1 ;  /* 0x0000000000017941 */ /* 0x000fea0003800000 */
.L_x_436:
        /* <DEDUP_REMOVED lines=9> */
.L_x_439:
[----:B------:R-:W-:Y:S05]  /*10bf0*/  BSYNC B1 ;  /* 0x0000000000017941 */ /* 0x000fea0003800000 */
.L_x_438:
[----:B0----5:R-:W-:Y:S01]  /*10c00*/  FMUL R5, R3, R16 ;  /* 0x0000001003057220 */ /* 0x021fe20000400000 */
[----:B------:R-:W-:Y:S01]  /*10c10*/  ISETP.GT.AND P3, PT, R0, 0x99, P0 ;  /* 0x000000990000780c */ /* 0x000fe20000764270 */
[----:B------:R-:W-:Y:S02]  /*10c20*/  BSSY B1, `(.L_x_440) ;  /* 0x0000005000017945 */ /* 0x000fe40003800000 */
[----:B------:R-:W-:-:S05]  /*10c30*/  FFMA R5, R100, R2, R5 ;  /* 0x0000000264057223 */ /* 0x000fca0000000005 */
[----:B------:R0:W-:Y:S05]  /*10c40*/  @P2 STG.E desc[UR36][R8.64+0x260], R5 ;  /* 0x0002600508002986 */ /* 0x0001ea000c101924 */
[----:B------:R-:W-:Y:S05]  /*10c50*/  @!P3 BRA `(.L_x_441) ;  /* 0x000000000004b947 */ /* 0x000fea0003800000 */
[----:B------:R0:W5:Y:S02]  /*10c60*/  LDG.E.LTC128B R3, desc[UR36][R6.64+0x264] ;  /* 0x0002642406037981 */ /* 0x000164000c1e1920 */
.L_x_441:
[----:B------:R-:W-:Y:S05]  /*10c70*/  BSYNC B1 ;  /* 0x0000000000017941 */ /* 0x000fea0003800000 */
.L_x_440:
[----:B-----5:R-:W-:Y:S01]  /*10c80*/  FMUL R4, R3, R16 ;  /* 0x0000001003047220 */ /* 0x020fe20000400000 */
[----:B------:R-:W-:Y:S01]  /*10c90*/  ISETP.GT.AND P2, PT, R0, 0x98, P1 ;  /* 0x000000980000780c */ /* 0x000fe20000f44270 */
[----:B------:R-:W-:Y:S02]  /*10ca0*/  BSSY B1, `(.L_x_442) ;  /* 0x0000005000017945 */ /* 0x000fe40003800000 */
[----:B------:R-:W-:-:S05]  /*10cb0*/  FFMA R101, R101, R2, R4 ;  /* 0x0000000265657223 */ /* 0x000fca0000000004 */
[----:B------:R0:W-:Y:S05]  /*10cc0*/  @P3 STG.E desc[UR36][R8.64+0x264], R101 ;  /* 0x0002646508003986 */ /* 0x0001ea000c101924 */
[----:B------:R-:W-:Y:S05]  /*10cd0*/  @!P2 BRA `(.L_x_443) ;  /* 0x000000000004a947 */ /* 0x000fea0003800000 */
[----:B------:R0:W5:Y:S02]  /*10ce0*/  LDG.E.LTC128B R3, desc[UR36][R12.64+0x260] ;  /* 0x000260240c037981 */ /* 0x000164000c1e1920 */
.L_x_443:
[----:B------:R-:W-:Y:S05]  /*10cf0*/  BSYNC B1 ;  /* 0x0000000000017941 */ /* 0x000fea0003800000 */
.L_x_442:
        /* <DEDUP_REMOVED lines=9> */
.L_x_445:
[----:B------:R-:W-:Y:S05]  /*10d90*/  BSYNC B1 ;  /* 0x0000000000017941 */ /* 0x000fea0003800000 */
.L_x_444:
        /* <DEDUP_REMOVED lines=9> */
.L_x_447:
[----:B------:R-:W-:Y:S05]  /*10e30*/  BSYNC B1 ;  /* 0x0000000000017941 */ /* 0x000fea0003800000 */
.L_x_446:
[----:B0----5:R-:W-:Y:S01]  /*10e40*/  FMUL R5, R3, R16 ;  /* 0x0000001003057220 */ /* 0x021fe20000400000 */
[----:B------:R-:W-:Y:S01]  /*10e50*/  ISETP.GT.AND P3, PT, R0, 0xa1, P0 ;  /* 0x000000a10000780c */ /* 0x000fe20000764270 */
[----:B------:R-:W-:Y:S02]  /*10e60*/  BSSY B1, `(.L_x_448) ;  /* 0x0000005000017945 */ /* 0x000fe40003800000 */
[----:B------:R-:W-:-:S05]  /*10e70*/  FFMA R5, R104, R2, R5 ;  /* 0x0000000268057223 */ /* 0x000fca0000000005 */
[----:B------:R0:W-:Y:S05]  /*10e80*/  @P2 STG.E desc[UR36][R8.64+0x280], R5 ;  /* 0x0002800508002986 */ /* 0x0001ea000c101924 */
[----:B------:R-:W-:Y:S05]  /*10e90*/  @!P3 BRA `(.L_x_449) ;  /* 0x000000000004b947 */ /* 0x000fea0003800000 */
[----:B------:R0:W5:Y:S02]  /*10ea0*/  LDG.E.LTC128B R3, desc[UR36][R6.64+0x284] ;  /* 0x0002842406037981 */ /* 0x000164000c1e1920 */
.L_x_449:
[----:B------:R-:W-:Y:S05]  /*10eb0*/  BSYNC B1 ;  /* 0x0000000000017941 */ /* 0x000fea0003800000 */
.L_x_448:
[----:B-----5:R-:W-:Y:S01]  /*10ec0*/  FMUL R4, R3, R16 ;  /* 0x0000001003047220 */ /* 0x020fe20000400000 */
[----:B------:R-:W-:Y:S01]  /*10ed0*/  ISETP.GT.AND P2, PT, R0, 0xa0, P1 ;  /* 0x000000a00000780c */ /* 0x000fe20000f44270 */
[----:B------:R-:W-:Y:S02]  /*10ee0*/  BSSY B1, `(.L_x_450) ;  /* 0x0000005000017945 */ /* 0x000fe40003800000 */
[----:B------:R-:W-:-:S05]  /*10ef0*/  FFMA R105, R105, R2, R4 ;  /* 0x0000000269697223 */ /* 0x000fca0000000004 */
[----:B------:R0:W-:Y:S05]  /*10f00*/  @P3 STG.E desc[UR36][R8.64+0x284], R105 ;  /* 0x0002846908003986 */ /* 0x0001ea000c101924 */
[----:B------:R-:W-:Y:S05]  /*10f10*/  @!P2 BRA `(.L_x_451) ;  /* 0x000000000004a947 */ /* 0x000fea0003800000 */
[----:B------:R0:W5:Y:S02]  /*10f20*/  LDG.E.LTC128B R3, desc[UR36][R12.64+0x280] ;  /* 0x000280240c037981 */ /* 0x000164000c1e1920 */
.L_x_451:
[----:B------:R-:W-:Y:S05]  /*10f30*/  BSYNC B1 ;  /* 0x0000000000017941 */ /* 0x000fea0003800000 */
.L_x_450:
        /* <DEDUP_REMOVED lines=9> */
.L_x_453:
[----:B------:R-:W-:Y:S05]  /*10fd0*/  BSYNC B1 ;  /* 0x0000000000017941 */ /* 0x000fea0003800000 */
.L_x_452:
        /* <DEDUP_REMOVED lines=9> */
.L_x_455:
[----:B------:R-:W-:Y:S05]  /*11070*/  BSYNC B1 ;  /* 0x0000000000017941 */ /* 0x000fea0003800000 */
.L_x_454:
[----:B0----5:R-:W-:Y:S01]  /*11080*/  FMUL R5, R3, R16 ;  /* 0x0000001003057220 */ /* 0x021fe20000400000 */
[----:B------:R-:W-:Y:S01]  /*11090*/  ISETP.GT.AND P3, PT, R0, 0xa9, P0 ;  /* 0x000000a90000780c */ /* 0x000fe20000764270 */
[----:B------:R-:W-:Y:S02]  /*110a0*/  BSSY B1, `(.L_x_456) ;  /* 0x0000005000017945 */ /* 0x000fe40003800000 */
[----:B------:R-:W-:-:S05]  /*110b0*/  FFMA R5, R108, R2, R5 ;  /* 0x000000026c057223 */ /* 0x000fca0000000005 */
[----:B------:R0:W-:Y:S05]  /*110c0*/  @P2 STG.E desc[UR36][R8.64+0x2a0], R5 ;  /* 0x0002a00508002986 */ /* 0x0001ea000c101924 */
[----:B------:R-:W-:Y:S05]  /*110d0*/  @!P3 BRA `(.L_x_457) ;  /* 0x000000000004b947 */ /* 0x000fea0003800000 */
[----:B------:R0:W5:Y:S02]  /*110e0*/  LDG.E.LTC128B R3, desc[UR36][R6.64+0x2a4] ;  /* 0x0002a42406037981 */ /* 0x000164000c1e1920 */
.L_x_457:
[----:B------:R-:W-:Y:S05]  /*110f0*/  BSYNC B1 ;  /* 0x0000000000017941 */ /* 0x000fea0003800000 */
.L_x_456:
[----:B-----5:R-:W-:Y:S01]  /*11100*/  FMUL R4, R3, R16 ;  /* 0x0000001003047220 */ /* 0x020fe20000400000 */
[----:B------:R-:W-:Y:S01]  /*11110*/  ISETP.GT.AND P2, PT, R0, 0xa8, P1 ;  /* 0x000000a80000780c */ /* 0x000fe20000f44270 */
[----:B------:R-:W-:Y:S02]  /*11120*/  BSSY B1, `(.L_x_458) ;  /* 0x0000005000017945 */ /* 0x000fe40003800000 */
[----:B------:R-:W-:-:S05]  /*11130*/  FFMA R109, R109, R2, R4 ;  /* 0x000000026d6d7223 */ /* 0x000fca0000000004 */
[----:B------:R0:W-:Y:S05]  /*11140*/  @P3 STG.E desc[UR36][R8.64+0x2a4], R109 ;  /* 0x0002a46d08003986 */ /* 0x0001ea000c101924 */
[----:B------:R-:W-:Y:S05]  /*11150*/  @!P2 BRA `(.L_x_459) ;  /* 0x000000000004a947 */ /* 0x000fea0003800000 */
[----:B------:R0:W5:Y:S02]  /*11160*/  LDG.E.LTC128B R3, desc[UR36][R12.64+0x2a0] ;  /* 0x0002a0240c037981 */ /* 0x000164000c1e1920 */
.L_x_459:
[----:B------:R-:W-:Y:S05]  /*11170*/  BSYNC B1 ;  /* 0x0000000000017941 */ /* 0x000fea0003800000 */
.L_x_458:
        /* <DEDUP_REMOVED lines=9> */
.L_x_461:
[----:B------:R-:W-:Y:S05]  /*11210*/  BSYNC B1 ;  /* 0x0000000000017941 */ /* 0x000fea0003800000 */
.L_x_460:
        /* <DEDUP_REMOVED lines=9> */
.L_x_463:
[----:B------:R-:W-:Y:S05]  /*112b0*/  BSYNC B1 ;  /* 0x0000000000017941 */ /* 0x000fea0003800000 */
.L_x_462:
[----:B0----5:R-:W-:Y:S01]  /*112c0*/  FMUL R5, R3, R16 ;  /* 0x0000001003057220 */ /* 0x021fe20000400000 */
[----:B------:R-:W-:Y:S01]  /*112d0*/  ISETP.GT.AND P3, PT, R0, 0xb1, P0 ;  /* 0x000000b10000780c */ /* 0x000fe20000764270 */
[----:B------:R-:W-:Y:S02]  /*112e0*/  BSSY B1, `(.L_x_464) ;  /* 0x0000005000017945 */ /* 0x000fe40003800000 */
[----:B------:R-:W-:-:S05]  /*112f0*/  FFMA R5, R112, R2, R5 ;  /* 0x0000000270057223 */ /* 0x000fca0000000005 */
[----:B------:R0:W-:Y:S05]  /*11300*/  @P2 STG.E desc[UR36][R8.64+0x2c0], R5 ;  /* 0x0002c00508002986 */ /* 0x0001ea000c101924 */
[----:B------:R-:W-:Y:S05]  /*11310*/  @!P3 BRA `(.L_x_465) ;  /* 0x000000000004b947 */ /* 0x000fea0003800000 */
[----:B------:R0:W5:Y:S02]  /*11320*/  LDG.E.LTC128B R3, desc[UR36][R6.64+0x2c4] ;  /* 0x0002c42406037981 */ /* 0x000164000c1e1920 */
.L_x_465:
[----:B------:R-:W-:Y:S05]  /*11330*/  BSYNC B1 ;  /* 0x0000000000017941 */ /* 0x000fea0003800000 */
.L_x_464:
[----:B-----5:R-:W-:Y:S01]  /*11340*/  FMUL R4, R3, R16 ;  /* 0x0000001003047220 */ /* 0x020fe20000400000 */
[----:B------:R-:W-:Y:S01]  /*11350*/  ISETP.GT.AND P2, PT, R0, 0xb0, P1 ;  /* 0x000000b00000780c */ /* 0x000fe20000f44270 */
[----:B------:R-:W-:Y:S02]  /*11360*/  BSSY B1, `(.L_x_466) ;  /* 0x0000005000017945 */ /* 0x000fe40003800000 */
[----:B------:R-:W-:-:S05]  /*11370*/  FFMA R113, R113, R2, R4 ;  /* 0x0000000271717223 */ /* 0x000fca0000000004 */
[----:B------:R0:W-:Y:S05]  /*11380*/  @P3 STG.E desc[UR36][R8.64+0x2c4], R113 ;  /* 0x0002c47108003986 */ /* 0x0001ea000c101924 */
[----:B------:R-:W-:Y:S05]  /*11390*/  @!P2 BRA `(.L_x_467) ;  /* 0x000000000004a947 */ /* 0x000fea0003800000 */
[----:B------:R0:W5:Y:S02]  /*113a0*/  LDG.E.LTC128B R3, desc[UR36][R12.64+0x2c0] ;  /* 0x0002c0240c037981 */ /* 0x000164000c1e1920 */
.L_x_467:
[----:B------:R-:W-:Y:S05]  /*113b0*/  BSYNC B1 ;  /* 0x0000000000017941 */ /* 0x000fea0003800000 */
.L_x_466:
        /* <DEDUP_REMOVED lines=9> */
.L_x_469:
[----:B------:R-:W-:Y:S05]  /*11450*/  BSYNC B1 ;  /* 0x0000000000017941 */ /* 0x000fea0003800000 */
.L_x_468:
        /* <DEDUP_REMOVED lines=9> */
.L_x_471:
[----:B------:R-:W-:Y:S05]  /*114f0*/  BSYNC B1 ;  /* 0x0000000000017941 */ /* 0x000fea0003800000 */
.L_x_470:
[----:B0----5:R-:W-:Y:S01]  /*11500*/  FMUL R5, R3, R16 ;  /* 0x0000001003057220 */ /* 0x021fe20000400000 */
[----:B------:R-:W-:Y:S01]  /*11510*/  ISETP.GT.AND P3, PT, R0, 0xb9, P0 ;  /* 0x000000b90000780c */ /* 0x000fe20000764270 */
[----:B------:R-:W-:Y:S02]  /*11520*/  BSSY B1, `(.L_x_472) ;  /* 0x0000005000017945 */ /* 0x000fe40003800000 */
[----:B------:R-:W-:-:S05]  /*11530*/  FFMA R5, R116, R2, R5 ;  /* 0x0000000274057223 */ /* 0x000fca0000000005 */
[----:B------:R0:W-:Y:S05]  /*11540*/  @P2 STG.E desc[UR36][R8.64+0x2e0], R5 ;  /* 0x0002e00508002986 */ /* 0x0001ea000c101924 */
[----:B------:R-:W-:Y:S05]  /*11550*/  @!P3 BRA `(.L_x_473) ;  /* 0x000000000004b947 */ /* 0x000fea0003800000 */
[----:B------:R0:W5:Y:S02]  /*11560*/  LDG.E.LTC128B R3, desc[UR36][R6.64+0x2e4] ;  /* 0x0002e42406037981 */ /* 0x000164000c1e1920 */
.L_x_473:
[----:B------:R-:W-:Y:S05]  /*11570*/  BSYNC B1 ;  /* 0x0000000000017941 */ /* 0x000fea0003800000 */
.L_x_472:
[----:B-----5:R-:W-:Y:S01]  /*11580*/  FMUL R4, R3, R16 ;  /* 0x0000001003047220 */ /* 0x020fe20000400000 */
[----:B------:R-:W-:Y:S01]  /*11590*/  ISETP.GT.AND P2, PT, R0, 0xb8, P1 ;  /* 0x000000b80000780c */ /* 0x000fe20000f44270 */
[----:B------:R-:W-:Y:S02]  /*115a0*/  BSSY B1, `(.L_x_474) ;  /* 0x0000005000017945 */ /* 0x000fe40003800000 */
[----:B------:R-:W-:-:S05]  /*115b0*/  FFMA R117, R117, R2, R4 ;  /* 0x0000000275757223 */ /* 0x000fca0000000004 */
[----:B------:R0:W-:Y:S05]  /*115c0*/  @P3 STG.E desc[UR36][R8.64+0x2e4], R117 ;  /* 0x0002e47508003986 */ /* 0x0001ea000c101924 */
[----:B------:R-:W-:Y:S05]  /*115d0*/  @!P2 BRA `(.L_x_475) ;  /* 0x000000000004a947 */ /* 0x000fea0003800000 */
[----:B------:R0:W5:Y:S02]  /*115e0*/  LDG.E.LTC128B R3, desc[UR36][R12.64+0x2e0] ;  /* 0x0002e0240c037981 */ /* 0x000164000c1e1920 */
.L_x_475:
[----:B------:R-:W-:Y:S05]  /*115f0*/  BSYNC B1 ;  /* 0x0000000000017941 */ /* 0x000fea0003800000 */
.L_x_474:
        /* <DEDUP_REMOVED lines=9> */
.L_x_477:
[----:B------:R-:W-:Y:S05]  /*11690*/  BSYNC B1 ;  /* 0x0000000000017941 */ /* 0x000fea0003800000 */
.L_x_476:
        /* <DEDUP_REMOVED lines=9> */
.L_x_479:
[----:B------:R-:W-:Y:S05]  /*11730*/  BSYNC B1 ;  /* 0x0000000000017941 */ /* 0x000fea0003800000 */
.L_x_478:
[----:B0----5:R-:W-:Y:S01]  /*11740*/  FMUL R5, R3, R16 ;  /* 0x0000001003057220 */ /* 0x021fe20000400000 */
[----:B------:R-:W-:Y:S01]  /*11750*/  ISETP.GT.AND P3, PT, R0, 0xc1, P0 ;  /* 0x000000c10000780c */ /* 0x000fe20000764270 */
[----:B------:R-:W-:Y:S02]  /*11760*/  BSSY B1, `(.L_x_480) ;  /* 0x0000005000017945 */ /* 0x000fe40003800000 */
[----:B------:R-:W-:-:S05]  /*11770*/  FFMA R5, R120, R2, R5 ;  /* 0x0000000278057223 */ /* 0x000fca0000000005 */
[----:B------:R0:W-:Y:S05]  /*11780*/  @P2 STG.E desc[UR36][R8.64+0x300], R5 ;  /* 0x0003000508002986 */ /* 0x0001ea000c101924 */
[----:B------:R-:W-:Y:S05]  /*11790*/  @!P3 BRA `(.L_x_481) ;  /* 0x000000000004b947 */ /* 0x000fea0003800000 */
[----:B------:R0:W5:Y:S02]  /*117a0*/  LDG.E.LTC128B R3, desc[UR36][R6.64+0x304] ;  /* 0x0003042406037981 */ /* 0x000164000c1e1920 */
.L_x_481:
[----:B------:R-:W-:Y:S05]  /*117b0*/  BSYNC B1 ;  /* 0x0000000000017941 */ /* 0x000fea0003800000 */
.L_x_480:
[----:B-----5:R-:W-:Y:S01]  /*117c0*/  FMUL R4, R3, R16 ;  /* 0x0000001003047220 */ /* 0x020fe20000400000 */
[----:B------:R-:W-:Y:S01]  /*117d0*/  ISETP.GT.AND P2, PT, R0, 0xc0, P1 ;  /* 0x000000c00000780c */ /* 0x000fe20000f44270 */
[----:B------:R-:W-:Y:S02]  /*117e0*/  BSSY B1, `(.L_x_482) ;  /* 0x0000005000017945 */ /* 0x000fe40003800000 */
[----:B------:R-:W-:-:S05]  /*117f0*/  FFMA R121, R121, R2, R4 ;  /* 0x0000000279797223 */ /* 0x000fca0000000004 */
[----:B------:R0:W-:Y:S05]  /*11800*/  @P3 STG.E desc[UR36][R8.64+0x304], R121 ;  /* 0x0003047908003986 */ /* 0x0001ea000c101924 */
[----:B------:R-:W-:Y:S05]  /*11810*/  @!P2 BRA `(.L_x_483) ;  /* 0x000000000004a947 */ /* 0x000fea0003800000 */
[----:B------:R0:W5:Y:S02]  /*11820*/  LDG.E.LTC128B R3, desc[UR36][R12.64+0x300] ;  /* 0x000300240c037981 */ /* 0x000164000c1e1920 */
.L_x_483:
[----:B------:R-:W-:Y:S05]  /*11830*/  BSYNC B1 ;  /* 0x0000000000017941 */ /* 0x000fea0003800000 */
.L_x_482:
        /* <DEDUP_REMOVED lines=9> */
.L_x_485:
[----:B------:R-:W-:Y:S05]  /*118d0*/  BSYNC B1 ;  /* 0x0000000000017941 */ /* 0x000fea0003800000 */
.L_x_484:
        /* <DEDUP_REMOVED lines=9> */
.L_x_487:
[----:B------:R-:W-:Y:S05]  /*11970*/  BSYNC B1 ;  /* 0x0000000000017941 */ /* 0x000fea0003800000 */
.L_x_486:
[----:B0----5:R-:W-:Y:S01]  /*11980*/  FMUL R5, R3, R16 ;  /* 0x0000001003057220 */ /* 0x021fe20000400000 */
[----:B------:R-:W-:Y:S01]  /*11990*/  ISETP.GT.AND P3, PT, R0, 0xc9, P0 ;  /* 0x000000c90000780c */ /* 0x000fe20000764270 */
[----:B------:R-:W-:Y:S02]  /*119a0*/  BSSY B1, `(.L_x_488) ;  /* 0x0000005000017945 */ /* 0x000fe40003800000 */
[----:B------:R-:W-:-:S05]  /*119b0*/  FFMA R5, R124, R2, R5 ;  /* 0x000000027c057223 */ /* 0x000fca0000000005 */
[----:B------:R0:W-:Y:S05]  /*119c0*/  @P2 STG.E desc[UR36][R8.64+0x320], R5 ;  /* 0x0003200508002986 */ /* 0x0001ea000c101924 */
[----:B------:R-:W-:Y:S05]  /*119d0*/  @!P3 BRA `(.L_x_489) ;  /* 0x000000000004b947 */ /* 0x000fea0003800000 */
[----:B------:R0:W5:Y:S02]  /*119e0*/  LDG.E.LTC128B R3, desc[UR36][R6.64+0x324] ;  /* 0x0003242406037981 */ /* 0x000164000c1e1920 */
.L_x_489:
[----:B------:R-:W-:Y:S05]  /*119f0*/  BSYNC B1 ;  /* 0x0000000000017941 */ /* 0x000fea0003800000 */
.L_x_488:
[----:B-----5:R-:W-:Y:S01]  /*11a00*/  FMUL R4, R3, R16 ;  /* 0x0000001003047220 */ /* 0x020fe20000400000 */
[----:B------:R-:W-:Y:S01]  /*11a10*/  ISETP.GT.AND P2, PT, R0, 0xc8, P1 ;  /* 0x000000c80000780c */ /* 0x000fe20000f44270 */
[----:B------:R-:W-:Y:S02]  /*11a20*/  BSSY B1, `(.L_x_490) ;  /* 0x0000005000017945 */ /* 0x000fe40003800000 */
[----:B------:R-:W-:-:S05]  /*11a30*/  FFMA R125, R125, R2, R4 ;  /* 0x000000027d7d7223 */ /* 0x000fca0000000004 */
[----:B------:R0:W-:Y:S05]  /*11a40*/  @P3 STG.E desc[UR36][R8.64+0x324], R125 ;  /* 0x0003247d08003986 */ /* 0x0001ea000c101924 */
[----:B------:R-:W-:Y:S05]  /*11a50*/  @!P2 BRA `(.L_x_491) ;  /* 0x000000000004a947 */ /* 0x000fea0003800000 */
[----:B------:R0:W5:Y:S02]  /*11a60*/  LDG.E.LTC128B R3, desc[UR36][R12.64+0x320] ;  /* 0x000320240c037981 */ /* 0x000164000c1e1920 */
.L_x_491:
[----:B------:R-:W-:Y:S05]  /*11a70*/  BSYNC B1 ;  /* 0x0000000000017941 */ /* 0x000fea0003800000 */
.L_x_490:
        /* <DEDUP_REMOVED lines=9> */
.L_x_493:
[----:B------:R-:W-:Y:S05]  /*11b10*/  BSYNC B1 ;  /* 0x0000000000017941 */ /* 0x000fea0003800000 */
.L_x_492:
        /* <DEDUP_REMOVED lines=9> */
.L_x_495:
[----:B------:R-:W-:Y:S05]  /*11bb0*/  BSYNC B1 ;  /* 0x0000000000017941 */ /* 0x000fea0003800000 */
.L_x_494:
[----:B0----5:R-:W-:Y:S01]  /*11bc0*/  FMUL R5, R3, R16 ;  /* 0x0000001003057220 */ /* 0x021fe20000400000 */
[----:B------:R-:W-:Y:S01]  /*11bd0*/  ISETP.GT.AND P3, PT, R0, 0xd1, P0 ;  /* 0x000000d10000780c */ /* 0x000fe20000764270 */
[----:B------:R-:W-:Y:S02]  /*11be0*/  BSSY B1, `(.L_x_496) ;  /* 0x0000005000017945 */ /* 0x000fe40003800000 */
[----:B------:R-:W-:-:S05]  /*11bf0*/  FFMA R5, R128, R2, R5 ;  /* 0x0000000280057223 */ /* 0x000fca0000000005 */
[----:B------:R0:W-:Y:S05]  /*11c00*/  @P2 STG.E desc[UR36][R8.64+0x340], R5 ;  /* 0x0003400508002986 */ /* 0x0001ea000c101924 */
[----:B------:R-:W-:Y:S05]  /*11c10*/  @!P3 BRA `(.L_x_497) ;  /* 0x000000000004b947 */ /* 0x000fea0003800000 */
[----:B------:R0:W5:Y:S02]  /*11c20*/  LDG.E.LTC128B R3, desc[UR36][R6.64+0x344] ;  /* 0x0003442406037981 */ /* 0x000164000c1e1920 */
.L_x_497:
[----:B------:R-:W-:Y:S05]  /*11c30*/  BSYNC B1 ;  /* 0x0000000000017941 */ /* 0x000fea0003800000 */
.L_x_496:
[----:B-----5:R-:W-:Y:S01]  /*11c40*/  FMUL R4, R3, R16 ;  /* 0x0000001003047220 */ /* 0x020fe20000400000 */
[----:B------:R-:W-:Y:S01]  /*11c50*/  ISETP.GT.AND P2, PT, R0, 0xd0, P1 ;  /* 0x000000d00000780c */ /* 0x000fe20000f44270 */
[----:B------:R-:W-:Y:S02]  /*11c60*/  BSSY B1, `(.L_x_498) ;  /* 0x0000005000017945 */ /* 0x000fe40003800000 */
[----:B------:R-:W-:-:S05]  /*11c70*/  FFMA R129, R129, R2, R4 ;  /* 0x0000000281817223 */ /* 0x000fca0000000004 */
[----:B------:R0:W-:Y:S05]  /*11c80*/  @P3 STG.E desc[UR36][R8.64+0x344], R129 ;  /* 0x0003448108003986 */ /* 0x0001ea000c101924 */
[----:B------:R-:W-:Y:S05]  /*11c90*/  @!P2 BRA `(.L_x_499) ;  /* 0x000000000004a947 */ /* 0x000fea0003800000 */
[----:B------:R0:W5:Y:S02]  /*11ca0*/  LDG.E.LTC128B R3, desc[UR36][R12.64+0x340] ;  /* 0x000340240c037981 */ /* 0x000164000c1e1920 */
.L_x_499:
[----:B------:R-:W-:Y:S05]  /*11cb0*/  BSYNC B1 ;  /* 0x0000000000017941 */ /* 0x000fea0003800000 */
.L_x_498:
        /* <DEDUP_REMOVED lines=9> */
.L_x_501:
[----:B------:R-:W-:Y:S05]  /*11d50*/  BSYNC B1 ;  /* 0x0000000000017941 */ /* 0x000fea0003800000 */
.L_x_500:
        /* <DEDUP_REMOVED lines=9> */
.L_x_503:
[----:B------:R-:W-:Y:S05]  /*11df0*/  BSYNC B1 ;  /* 0x0000000000017941 */ /* 0x000fea0003800000 */
.L_x_502:
[----:B0----5:R-:W-:Y:S01]  /*11e00*/  FMUL R5, R3, R16 ;  /* 0x0000001003057220 */ /* 0x021fe20000400000 */
[----:B------:R-:W-:Y:S01]  /*11e10*/  ISETP.GT.AND P3, PT, R0, 0xd9, P0 ;  /* 0x000000d90000780c */ /* 0x000fe20000764270 */
[----:B------:R-:W-:Y:S02]  /*11e20*/  BSSY B1, `(.L_x_504) ;  /* 0x0000005000017945 */ /* 0x000fe40003800000 */
[----:B------:R-:W-:-:S05]  /*11e30*/  FFMA R5, R132, R2, R5 ;  /* 0x0000000284057223 */ /* 0x000fca0000000005 */
[----:B------:R0:W-:Y:S05]  /*11e40*/  @P2 STG.E desc[UR36][R8.64+0x360], R5 ;  /* 0x0003600508002986 */ /* 0x0001ea000c101924 */
[----:B------:R-:W-:Y:S05]  /*11e50*/  @!P3 BRA `(.L_x_505) ;  /* 0x000000000004b947 */ /* 0x000fea0003800000 */
[----:B------:R0:W5:Y:S02]  /*11e60*/  LDG.E.LTC128B R3, desc[UR36][R6.64+0x364] ;  /* 0x0003642406037981 */ /* 0x000164000c1e1920 */
.L_x_505:
[----:B------:R-:W-:Y:S05]  /*11e70*/  BSYNC B1 ;  /* 0x0000000000017941 */ /* 0x000fea0003800000 */
.L_x_504:
[----:B-----5:R-:W-:Y:S01]  /*11e80*/  FMUL R4, R3, R16 ;  /* 0x0000001003047220 */ /* 0x020fe20000400000 */
[----:B------:R-:W-:Y:S01]  /*11e90*/  ISETP.GT.AND P2, PT, R0, 0xd8, P1 ;  /* 0x000000d80000780c */ /* 0x000fe20000f44270 */
[----:B------:R-:W-:Y:S02]  /*11ea0*/  BSSY B1, `(.L_x_506) ;  /* 0x0000005000017945 */ /* 0x000fe40003800000 */
[----:B------:R-:W-:-:S05]  /*11eb0*/  FFMA R133, R133, R2, R4 ;  /* 0x0000000285857223 */ /* 0x000fca0000000004 */
[----:B------:R0:W-:Y:S05]  /*11ec0*/  @P3 STG.E desc[UR36][R8.64+0x364], R133 ;  /* 0x0003648508003986 */ /* 0x0001ea000c101924 */
[----:B------:R-:W-:Y:S05]  /*11ed0*/  @!P2 BRA `(.L_x_507) ;  /* 0x000000000004a947 */ /* 0x000fea0003800000 */
[----:B------:R0:W5:Y:S02]  /*11ee0*/  LDG.E.LTC128B R3, desc[UR36][R12.64+0x360] ;  /* 0x000360240c037981 */ /* 0x000164000c1e1920 */
.L_x_507:
[----:B------:R-:W-:Y:S05]  /*11ef0*/  BSYNC B1 ;  /* 0x0000000000017941 */ /* 0x000fea0003800000 */
.L_x_506:
        /* <DEDUP_REMOVED lines=9> */
.L_x_509:
[----:B------:R-:W-:Y:S05]  /*11f90*/  BSYNC B1 ;  /* 0x0000000000017941 */ /* 0x000fea0003800000 */
.L_x_508:
        /* <DEDUP_REMOVED lines=9> */
.L_x_511:
[----:B------:R-:W-:Y:S05]  /*12030*/  BSYNC B1 ;  /* 0x0000000000017941 */ /* 0x000fea0003800000 */
.L_x_510:
[----:B0----5:R-:W-:Y:S01]  /*12040*/  FMUL R5, R3, R16 ;  /* 0x0000001003057220 */ /* 0x021fe20000400000 */
[----:B------:R-:W-:Y:S01]  /*12050*/  ISETP.GT.AND P3, PT, R0, 0xe1, P0 ;  /* 0x000000e10000780c */ /* 0x000fe20000764270 */
[----:B------:R-:W-:Y:S02]  /*12060*/  BSSY B1, `(.L_x_512) ;  /* 0x0000005000017945 */ /* 0x000fe40003800000 */
[----:B------:R-:W-:-:S05]  /*12070*/  FFMA R5, R136, R2, R5 ;  /* 0x0000000288057223 */ /* 0x000fca0000000005 */
[----:B------:R0:W-:Y:S05]  /*12080*/  @P2 STG.E desc[UR36][R8.64+0x380], R5 ;  /* 0x0003800508002986 */ /* 0x0001ea000c101924 */
[----:B------:R-:W-:Y:S05]  /*12090*/  @!P3 BRA `(.L_x_513) ;  /* 0x000000000004b947 */ /* 0x000fea0003800000 */
[----:B------:R0:W5:Y:S02]  /*120a0*/  LDG.E.LTC128B R3, desc[UR36][R6.64+0x384] ;  /* 0x0003842406037981 */ /* 0x000164000c1e1920 */
.L_x_513:
[----:B------:R-:W-:Y:S05]  /*120b0*/  BSYNC B1 ;  /* 0x0000000000017941 */ /* 0x000fea0003800000 */
.L_x_512:
[----:B-----5:R-:W-:Y:S01]  /*120c0*/  FMUL R4, R3, R16 ;  /* 0x0000001003047220 */ /* 0x020fe20000400000 */
[----:B------:R-:W-:Y:S01]  /*120d0*/  ISETP.GT.AND P2, PT, R0, 0xe0, P1 ;  /* 0x000000e00000780c */ /* 0x000fe20000f44270 */
[----:B------:R-:W-:Y:S02]  /*120e0*/  BSSY B1, `(.L_x_514) ;  /* 0x0000005000017945 */ /* 0x000fe40003800000 */
[----:B------:R-:W-:-:S05]  /*120f0*/  FFMA R137, R137, R2, R4 ;  /* 0x0000000289897223 */ /* 0x000fca0000000004 */
[----:B------:R0:W-:Y:S05]  /*12100*/  @P3 STG.E desc[UR36][R8.64+0x384], R137 ;  /* 0x0003848908003986 */ /* 0x0001ea000c101924 */
[----:B------:R-:W-:Y:S05]  /*12110*/  @!P2 BRA `(.L_x_515) ;  /* 0x000000000004a947 */ /* 0x000fea0003800000 */
[----:B------:R0:W5:Y:S02]  /*12120*/  LDG.E.LTC128B R3, desc[UR36][R12.64+0x380] ;  /* 0x000380240c037981 */ /* 0x000164000c1e1920 */
.L_x_515:
[----:B------:R-:W-:Y:S05]  /*12130*/  BSYNC B1 ;  /* 0x0000000000017941 */ /* 0x000fea0003800000 */
.L_x_514:
        /* <DEDUP_REMOVED lines=9> */
.L_x_517:
[----:B------:R-:W-:Y:S05]  /*121d0*/  BSYNC B1 ;  /* 0x0000000000017941 */ /* 0x000fea0003800000 */
.L_x_516:
        /* <DEDUP_REMOVED lines=9> */
.L_x_519:
[----:B------:R-:W-:Y:S05]  /*12270*/  BSYNC B1 ;  /* 0x0000000000017941 */ /* 0x000fea0003800000 */
.L_x_518:
[----:B0----5:R-:W-:Y:S01]  /*12280*/  FMUL R5, R3, R16 ;  /* 0x0000001003057220 */ /* 0x021fe20000400000 */
[----:B------:R-:W-:Y:S01]  /*12290*/  ISETP.GT.AND P3, PT, R0, 0xe9, P0 ;  /* 0x000000e90000780c */ /* 0x000fe20000764270 */
[----:B------:R-:W-:Y:S02]  /*122a0*/  BSSY B1, `(.L_x_520) ;  /* 0x0000005000017945 */ /* 0x000fe40003800000 */
[----:B------:R-:W-:-:S05]  /*122b0*/  FFMA R5, R140, R2, R5 ;  /* 0x000000028c057223 */ /* 0x000fca0000000005 */
[----:B------:R0:W-:Y:S05]  /*122c0*/  @P2 STG.E desc[UR36][R8.64+0x3a0], R5 ;  /* 0x0003a00508002986 */ /* 0x0001ea000c101924 */
[----:B------:R-:W-:Y:S05]  /*122d0*/  @!P3 BRA `(.L_x_521) ;  /* 0x000000000004b947 */ /* 0x000fea0003800000 */
[----:B------:R0:W5:Y:S02]  /*122e0*/  LDG.E.LTC128B R3, desc[UR36][R6.64+0x3a4] ;  /* 0x0003a42406037981 */ /* 0x000164000c1e1920 */
.L_x_521:
[----:B------:R-:W-:Y:S05]  /*122f0*/  BSYNC B1 ;  /* 0x0000000000017941 */ /* 0x000fea0003800000 */
.L_x_520:
[----:B-----5:R-:W-:Y:S01]  /*12300*/  FMUL R4, R3, R16 ;  /* 0x0000001003047220 */ /* 0x020fe20000400000 */
[----:B------:R-:W-:Y:S01]  /*12310*/  ISETP.GT.AND P2, PT, R0, 0xe8, P1 ;  /* 0x000000e80000780c */ /* 0x000fe20000f44270 */
[----:B------:R-:W-:Y:S02]  /*12320*/  BSSY B1, `(.L_x_522) ;  /* 0x0000005000017945 */ /* 0x000fe40003800000 */
[----:B------:R-:W-:-:S05]  /*12330*/  FFMA R141, R141, R2, R4 ;  /* 0x000000028d8d7223 */ /* 0x000fca0000000004 */
[----:B------:R0:W-:Y:S05]  /*12340*/  @P3 STG.E desc[UR36][R8.64+0x3a4], R141 ;  /* 0x0003a48d08003986 */ /* 0x0001ea000c101924 */
[----:B------:R-:W-:Y:S05]  /*12350*/  @!P2 BRA `(.L_x_523) ;  /* 0x000000000004a947 */ /* 0x000fea0003800000 */
[----:B------:R0:W5:Y:S02]  /*12360*/  LDG.E.LTC128B R3, desc[UR36][R12.64+0x3a0] ;  /* 0x0003a0240c037981 */ /* 0x000164000c1e1920 */
.L_x_523:
[----:B------:R-:W-:Y:S05]  /*12370*/  BSYNC B1 ;  /* 0x0000000000017941 */ /* 0x000fea0003800000 */
.L_x_522:
        /* <DEDUP_REMOVED lines=9> */
.L_x_525:
[----:B------:R-:W-:Y:S05]  /*12410*/  BSYNC B1 ;  /* 0x0000000000017941 */ /* 0x000fea0003800000 */
.L_x_524:
        /* <DEDUP_REMOVED lines=9> */
.L_x_527:
[----:B------:R-:W-:Y:S05]  /*124b0*/  BSYNC B1 ;  /* 0x0000000000017941 */ /* 0x000fea0003800000 */
.L_x_526:
[----:B0----5:R-:W-:Y:S01]  /*124c0*/  FMUL R5, R3, R16 ;  /* 0x0000001003057220 */ /* 0x021fe20000400000 */
[----:B------:R-:W-:Y:S01]  /*124d0*/  ISETP.GT.AND P3, PT, R0, 0xf1, P0 ;  /* 0x000000f10000780c */ /* 0x000fe20000764270 */
[----:B------:R-:W-:Y:S02]  /*124e0*/  BSSY B1, `(.L_x_528) ;  /* 0x0000005000017945 */ /* 0x000fe40003800000 */
[----:B------:R-:W-:-:S05]  /*124f0*/  FFMA R5, R144, R2, R5 ;  /* 0x0000000290057223 */ /* 0x000fca0000000005 */
[----:B------:R0:W-:Y:S05]  /*12500*/  @P2 STG.E desc[UR36][R8.64+0x3c0], R5 ;  /* 0x0003c00508002986 */ /* 0x0001ea000c101924 */
[----:B------:R-:W-:Y:S05]  /*12510*/  @!P3 BRA `(.L_x_529) ;  /* 0x000000000004b947 */ /* 0x000fea0003800000 */
[----:B------:R0:W5:Y:S02]  /*12520*/  LDG.E.LTC128B R3, desc[UR36][R6.64+0x3c4] ;  /* 0x0003c42406037981 */ /* 0x000164000c1e1920 */
.L_x_529:
[----:B------:R-:W-:Y:S05]  /*12530*/  BSYNC B1 ;  /* 0x0000000000017941 */ /* 0x000fea0003800000 */
.L_x_528:
[----:B-----5:R-:W-:Y:S01]  /*12540*/  FMUL R4, R3, R16 ;  /* 0x0000001003047220 */ /* 0x020fe20000400000 */
[----:B------:R-:W-:Y:S01]  /*12550*/  ISETP.GT.AND P2, PT, R0, 0xf0, P1 ;  /* 0x000000f00000780c */ /* 0x000fe20000f44270 */
[----:B------:R-:W-:Y:S02]  /*12560*/  BSSY B1, `(.L_x_530) ;  /* 0x0000005000017945 */ /* 0x000fe40003800000 */
[----:B------:R-:W-:-:S05]  /*12570*/  FFMA R145, R145, R2, R4 ;  /* 0x0000000291917223 */ /* 0x000fca0000000004 */
[----:B------:R0:W-:Y:S05]  /*12580*/  @P3 STG.E desc[UR36][R8.64+0x3c4], R145 ;  /* 0x0003c49108003986 */ /* 0x0001ea000c101924 */
[----:B------:R-:W-:Y:S05]  /*12590*/  @!P2 BRA `(.L_x_531) ;  /* 0x000000000004a947 */ /* 0x000fea0003800000 */
[----:B------:R0:W5:Y:S02]  /*125a0*/  LDG.E.LTC128B R3, desc[UR36][R12.64+0x3c0] ;  /* 0x0003c0240c037981 */ /* 0x000164000c1e1920 */
.L_x_531:
[----:B------:R-:W-:Y:S05]  /*125b0*/  BSYNC B1 ;  /* 0x0000000000017941 */ /* 0x000fea0003800000 */
.L_x_530:
        /* <DEDUP_REMOVED lines=9> */
.L_x_533:
[----:B------:R-:W-:Y:S05]  /*12650*/  BSYNC B1 ;  /* 0x0000000000017941 */ /* 0x000fea0003800000 */
.L_x_532:
        /* <DEDUP_REMOVED lines=9> */
.L_x_535:
[----:B------:R-:W-:Y:S05]  /*126f0*/  BSYNC B1 ;  /* 0x0000000000017941 */ /* 0x000fea0003800000 */
.L_x_534:
[----:B0----5:R-:W-:Y:S01]  /*12700*/  FMUL R5, R3, R16 ;  /* 0x0000001003057220 */ /* 0x021fe20000400000 */
[----:B------:R-:W-:Y:S01]  /*12710*/  ISETP.GT.AND P0, PT, R0, 0xf9, P0 ;  /* 0x000000f90000780c */ /* 0x000fe20000704270 */
[----:B------:R-:W-:Y:S02]  /*12720*/  BSSY B1, `(.L_x_536) ;  /* 0x0000005000017945 */ /* 0x000fe40003800000 */
[----:B------:R-:W-:-:S05]  /*12730*/  FFMA R5, R148, R2, R5 ;  /* 0x0000000294057223 */ /* 0x000fca0000000005 */
[----:B------:R0:W-:Y:S05]  /*12740*/  @P2 STG.E desc[UR36][R8.64+0x3e0], R5 ;  /* 0x0003e00508002986 */ /* 0x0001ea000c101924 */
[----:B------:R-:W-:Y:S05]  /*12750*/  @!P0 BRA `(.L_x_537) ;  /* 0x0000000000048947 */ /* 0x000fea0003800000 */
[----:B------:R0:W5:Y:S02]  /*12760*/  LDG.E.LTC128B R3, desc[UR36][R6.64+0x3e4] ;  /* 0x0003e42406037981 */ /* 0x000164000c1e1920 */
.L_x_537:
[----:B------:R-:W-:Y:S05]  /*12770*/  BSYNC B1 ;  /* 0x0000000000017941 */ /* 0x000fea0003800000 */
.L_x_536:
[----:B-----5:R-:W-:Y:S01]  /*12780*/  FMUL R4, R3, R16 ;  /* 0x0000001003047220 */ /* 0x020fe20000400000 */
[----:B------:R-:W-:Y:S01]  /*12790*/  ISETP.GT.AND P2, PT, R0, 0xf8, P1 ;  /* 0x000000f80000780c */ /* 0x000fe20000f44270 */
[----:B------:R-:W-:Y:S02]  /*127a0*/  BSSY B1, `(.L_x_538) ;  /* 0x0000005000017945 */ /* 0x000fe40003800000 */
[----:B------:R-:W-:-:S05]  /*127b0*/  FFMA R149, R149, R2, R4 ;  /* 0x0000000295957223 */ /* 0x000fca0000000004 */
[----:B------:R0:W-:Y:S05]  /*127c0*/  @P0 STG.E desc[UR36][R8.64+0x3e4], R149 ;  /* 0x0003e49508000986 */ /* 0x0001ea000c101924 */
[----:B------:R-:W-:Y:S05]  /*127d0*/  @!P2 BRA `(.L_x_539) ;  /* 0x000000000004a947 */ /* 0x000fea0003800000 */
[----:B------:R0:W5:Y:S02]  /*127e0*/  LDG.E.LTC128B R3, desc[UR36][R12.64+0x3e0] ;  /* 0x0003e0240c037981 */ /* 0x000164000c1e1920 */
.L_x_539:
[----:B------:R-:W-:Y:S05]  /*127f0*/  BSYNC B1 ;  /* 0x0000000000017941 */ /* 0x000fea0003800000 */
.L_x_538:
[----:B0----5:R-:W-:Y:S01]  /*12800*/  FMUL R5, R3, R16 ;  /* 0x0000001003057220 */ /* 0x021fe20000400000 */
[----:B------:R-:W-:Y:S01]  /*12810*/  @P2 IMAD.MOV.U32 R4, RZ, RZ, R160 ;  /* 0x000000ffff042224 */ /* 0x000fe200078e00a0 */
[----:B------:R-:W-:Y:S01]  /*12820*/  ISETP.GT.AND P1, PT, R0, 0xf9, P1 ;  /* 0x000000f90000780c */ /* 0x000fe20000f24270 */
[----:B------:R-:W-:Y:S01]  /*12830*/  BSSY B1, `(.L_x_540) ;  /* 0x0000006000017945 */ /* 0x000fe20003800000 */
[----:B-1----:R-:W-:Y:S01]  /*12840*/  FFMA R7, R150, R2, R5 ;  /* 0x0000000296077223 */ /* 0x002fe20000000005 */
[----:B------:R-:W-:-:S05]  /*12850*/  @P2 MOV R5, R161 ;  /* 0x000000a100052202 */ /* 0x000fca0000000f00 */
[----:B------:R0:W-:Y:S05]  /*12860*/  @P2 STG.E desc[UR36][R4.64+0x3e0], R7 ;  /* 0x0003e00704002986 */ /* 0x0001ea000c101924 */
[----:B------:R-:W-:Y:S05]  /*12870*/  @!P1 BRA `(.L_x_541) ;  /* 0x0000000000049947 */ /* 0x000fea0003800000 */
[----:B------:R1:W5:Y:S02]  /*12880*/  LDG.E.LTC128B R3, desc[UR36][R12.64+0x3e4] ;  /* 0x0003e4240c037981 */ /* 0x000364000c1e1920 */
.L_x_541:
[----:B------:R-:W-:Y:S05]  /*12890*/  BSYNC B1 ;  /* 0x0000000000017941 */ /* 0x000fea0003800000 */
.L_x_540:
[----:B-----5:R-:W-:-:S04]  /*128a0*/  FMUL R0, R3, R16 ;  /* 0x0000001003007220 */ /* 0x020fc80000400000 */
[----:B------:R-:W-:Y:S01]  /*128b0*/  FFMA R151, R151, R2, R0 ;  /* 0x0000000297977223 */ /* 0x000fe20000000000 */
[----:B------:R-:W-:Y:S06]  /*128c0*/  @!P1 BRA `(.L_x_542) ;  /* 0x00000040003c9947 */ /* 0x000fec0003800000 */
[----:B------:R0:W-:Y:S01]  /*128d0*/  STG.E desc[UR36][R160.64+0x3e4], R151 ;  /* 0x0003e497a0007986 */ /* 0x0001e2000c101924 */
[----:B------:R-:W-:Y:S05]  /*128e0*/  BRA `(.L_x_542) ;  /* 0x0000004000347947 */ /* 0x000fea0003800000 */
.L_x_35:
[----:B------:R-:W2:Y:S01]  /*128f0*/  LDL.LU R3, [R1] ;  /* 0x0000000001037983 */ /* 0x000ea20000300800 */
[----:B------:R-:W-:-:S03]  /*12900*/  ULDC.64 UR4, c[0x0][0x5c0] ;  /* 0x0001700000047ab9 */ /* 0x000fc60000000a00 */
[----:B------:R-:W3:Y:S04]  /*12910*/  LDL.LU R8, [R1+0x5c] ;  /* 0x00005c0001087983 */ /* 0x000ee80000300800 */
[----:B------:R-:W4:Y:S04]  /*12920*/  LDL.LU R9, [R1+0x60] ;  /* 0x0000600001097983 */ /* 0x000f280000300800 */
[----:B------:R-:W5:Y:S04]  /*12930*/  LDL.LU R13, [R1+0x8c] ;  /* 0x00008c00010d7983 */ /* 0x000f680000300800 */
        /* <DEDUP_REMOVED lines=91> */
[----:B------:R-:W5:Y:S01]  /*12ef0*/  LDL.LU R12, [R1+0x1fc] ;  /* 0x0001fc00010c7983 */ /* 0x000f620000300800 */
[----:B------:R-:W-:-:S03]  /*12f00*/  LEA R4, P0, R6, UR4, 0x2 ;  /* 0x0000000406047c11 */ /* 0x000fc6000f8010ff */
[----:B------:R-:W3:Y:S01]  /*12f10*/  LDL.LU R7, [R1+0x4] ;  /* 0x0000040001077983 */ /* 0x000ee20000300800 */
[----:B------:R-:W-:Y:S02]  /*12f20*/  LEA.HI.X R5, R6, UR5, R10, 0x2, P0 ;  /* 0x0000000506057c11 */ /* 0x000fe400080f140a */
[----:B------:R-:W-:Y:S01]  /*12f30*/  ISETP.GT.AND P0, PT, R0, 0x1, P3 ;  /* 0x000000010000780c */ /* 0x000fe20001f04270 */
[-C--:B--2---:R-:W-:Y:S01]  /*12f40*/  FMUL R3, R3, R2.reuse ;  /* 0x0000000203037220 */ /* 0x084fe20000400000 */
[----:B------:R-:W2:Y:S04]  /*12f50*/  LDL.LU R10, [R1+0x88] ;  /* 0x00008800010a7983 */ /* 0x000ea80000300800 */
[----:B------:R3:W-:Y:S02]  /*12f60*/  @P1 STG.E desc[UR36][R4.64], R3 ;  /* 0x0000000304001986 */ /* 0x0007e4000c101924 */
[----:B---3--:R-:W-:-:S05]  /*12f70*/  FMUL R3, R7, R2 ;  /* 0x0000000207037220 */ /* 0x008fca0000400000 */
[----:B------:R0:W-:Y:S04]  /*12f80*/  @P0 STG.E desc[UR36][R4.64+0x4], R3 ;  /* 0x0000040304000986 */ /* 0x0001e8000c101924 */
[----:B0-----:R-:W3:Y:S01]  /*12f90*/  LDL.LU R3, [R1+0x8] ;  /* 0x0000080001037983 */ /* 0x001ee20000300800 */
[----:B------:R-:W-:Y:S01]  /*12fa0*/  ISETP.GT.AND P2, PT, R153, 0x8, PT ;  /* 0x000000089900780c */ /* 0x000fe20003f44270 */
[----:B------:R-:W-:-:S03]  /*12fb0*/  USHF.L.U32 UR5, UR8, 0x5, URZ ;  /* 0x0000000508057899 */ /* 0x000fc6000800063f */
[----:B------:R-:W-:Y:S01]  /*12fc0*/  ISETP.GT.AND P0, PT, R0, RZ, P2 ;  /* 0x000000ff0000720c */ /* 0x000fe20001704270 */
[----:B------:R-:W-:Y:S02]  /*12fd0*/  USHF.L.U64.HI UR4, UR8, 0x5, UR9 ;  /* 0x0000000508047899 */ /* 0x000fe40008010209 */
[----:B------:R-:W-:-:S04]  /*12fe0*/  IADD3 R6, P1, R4, UR5, RZ ;  /* 0x0000000504067c10 */ /* 0x000fc8000ff3e0ff */
[----:B------:R-:W-:Y:S01]  /*12ff0*/  IADD3.X R7, R5, UR4, RZ, P1, !PT ;  /* 0x0000000405077c10 */ /* 0x000fe20008ffe4ff */
[----:B---3--:R-:W-:-:S05]  /*13000*/  FMUL R3, R3, R2 ;  /* 0x0000000203037220 */ /* 0x008fca0000400000 */
[----:B------:R0:W-:Y:S04]  /*13010*/  @P0 STG.E desc[UR36][R6.64], R3 ;  /* 0x0000000306000986 */ /* 0x0001e8000c101924 */
[----:B0-----:R-:W3:Y:S01]  /*13020*/  LDL.LU R3, [R1+0xc] ;  /* 0x00000c0001037983 */ /* 0x001ee20000300800 */
[----:B------:R-:W-:Y:S01]  /*13030*/  ISETP.GT.AND P0, PT, R0, 0x1, P2 ;  /* 0x000000010000780c */ /* 0x000fe20001704270 */
[----:B---3--:R-:W-:-:S12]  /*13040*/  FMUL R3, R3, R2 ;  /* 0x0000000203037220 */ /* 0x008fd80000400000 */
        /* <DEDUP_REMOVED lines=74> */
[C---:B------:R-:W-:Y:S02]  /*134f0*/  ISETP.GT.AND P4, PT, R0.reuse, 0x28, P2 ;  /* 0x000000280000780c */ /* 0x040fe40001784270 */
[----:B------:R-:W-:Y:S01]  /*13500*/  ISETP.GT.AND P5, PT, R0, 0x29, P2 ;  /* 0x000000290000780c */ /* 0x000fe200017a4270 */
[----:B---3--:R-:W-:-:S10]  /*13510*/  FMUL R3, R3, R2 ;  /* 0x0000000203037220 */ /* 0x008fd40000400000 */
[----:B------:R0:W-:Y:S04]  /*13520*/  @P4 STG.E desc[UR36][R6.64+0xa0], R3 ;  /* 0x0000a00306004986 */ /* 0x0001e8000c101924 */
[----:B0-----:R-:W3:Y:S01]  /*13530*/  LDL.LU R3, [R1+0x64] ;  /* 0x0000640001037983 */ /* 0x001ee20000300800 */
[C---:B------:R-:W-:Y:S02]  /*13540*/  ISETP.GT.AND P6, PT, R0.reuse, 0x30, P3 ;  /* 0x000000300000780c */ /* 0x040fe40001fc4270 */
[----:B------:R-:W-:Y:S01]  /*13550*/  ISETP.GT.AND P0, PT, R0, 0x31, P3 ;  /* 0x000000310000780c */ /* 0x000fe20001f04270 */
[-C--:B------:R-:W-:Y:S01]  /*13560*/  FMUL R8, R8, R2.reuse ;  /* 0x0000000208087220 */ /* 0x080fe20000400000 */
[----:B----4-:R-:W-:-:S04]  /*13570*/  FMUL R9, R9, R2 ;  /* 0x0000000209097220 */ /* 0x010fc80000400000 */
[----:B------:R0:W-:Y:S05]  /*13580*/  @P5 STG.E desc[UR36][R6.64+0xa4], R8 ;  /* 0x0000a40806005986 */ /* 0x0001ea000c101924 */
[----:B------:R1:W-:Y:S04]  /*13590*/  @P6 STG.E desc[UR36][R4.64+0xc0], R9 ;  /* 0x0000c00904006986 */ /* 0x0003e8000c101924 */
[----:B0-----:R-:W4:Y:S04]  /*135a0*/  LDL.LU R8, [R1+0x68] ;  /* 0x0000680001087983 */ /* 0x001f280000300800 */
[----:B-1----:R-:W5:Y:S01]  /*135b0*/  LDL.LU R9, [R1+0x74] ;  /* 0x0000740001097983 */ /* 0x002f620000300800 */
[----:B---3--:R-:W-:-:S05]  /*135c0*/  FMUL R3, R3, R2 ;  /* 0x0000000203037220 */ /* 0x008fca0000400000 */
[----:B------:R0:W-:Y:S04]  /*135d0*/  @P0 STG.E desc[UR36][R4.64+0xc4], R3 ;  /* 0x0000c40304000986 */ /* 0x0001e8000c101924 */
[----:B0-----:R-:W3:Y:S01]  /*135e0*/  LDL.LU R3, [R1+0x6c] ;  /* 0x00006c0001037983 */ /* 0x001ee20000300800 */
[C---:B------:R-:W-:Y:S02]  /*135f0*/  ISETP.GT.AND P1, PT, R0.reuse, 0x30, P2 ;  /* 0x000000300000780c */ /* 0x040fe40001724270 */
[----:B------:R-:W-:Y:S01]  /*13600*/  ISETP.GT.AND P4, PT, R0, 0x31, P2 ;  /* 0x000000310000780c */ /* 0x000fe20001784270 */
[----:B----4-:R-:W-:-:S10]  /*13610*/  FMUL R8, R8, R2 ;  /* 0x0000000208087220 */ /* 0x010fd40000400000 */
[----:B------:R0:W-:Y:S04]  /*13620*/  @P1 STG.E desc[UR36][R6.64+0xc0], R8 ;  /* 0x0000c00806001986 */ /* 0x0001e8000c101924 */
[----:B0-----:R-:W4:Y:S01]  /*13630*/  LDL.LU R8, [R1+0x70] ;  /* 0x0000700001087983 */ /* 0x001f220000300800 */
[----:B---3--:R-:W-:-:S05]  /*13640*/  FMUL R3, R3, R2 ;  /* 0x0000000203037220 */ /* 0x008fca0000400000 */
[----:B------:R0:W-:Y:S04]  /*13650*/  @P4 STG.E desc[UR36][R6.64+0xc4], R3 ;  /* 0x0000c40306004986 */ /* 0x0001e8000c101924 */
[----:B0-----:R-:W3:Y:S01]  /*13660*/  LDL.LU R3, [R1+0x78] ;  /* 0x0000780001037983 */ /* 0x001ee20000300800 */
[C---:B------:R-:W-:Y:S02]  /*13670*/  ISETP.GT.AND P5, PT, R0.reuse, 0x38, P3 ;  /* 0x000000380000780c */ /* 0x040fe40001fa4270 */
[C---:B------:R-:W-:Y:S02]  /*13680*/  ISETP.GT.AND P6, PT, R0.reuse, 0x39, P3 ;  /* 0x000000390000780c */ /* 0x040fe40001fc4270 */
[----:B------:R-:W-:Y:S01]  /*13690*/  ISETP.GT.AND P0, PT, R0, 0x38, P2 ;  /* 0x000000380000780c */ /* 0x000fe20001704270 */
[-C--:B-----5:R-:W-:Y:S01]  /*136a0*/  FMUL R9, R9, R2.reuse ;  /* 0x0000000209097220 */ /* 0x0a0fe20000400000 */
[----:B----4-:R-:W-:-:S07]  /*136b0*/  FMUL R8, R8, R2 ;  /* 0x0000000208087220 */ /* 0x010fce0000400000 */
[----:B------:R0:W-:Y:S04]  /*136c0*/  @P5 STG.E desc[UR36][R4.64+0xe0], R8 ;  /* 0x0000e00804005986 */ /* 0x0001e8000c101924 */
[----:B------:R1:W-:Y:S04]  /*136d0*/  @P6 STG.E desc[UR36][R4.64+0xe4], R9 ;  /* 0x0000e40904006986 */ /* 0x0003e8000c101924 */
[----:B0-----:R-:W4:Y:S04]  /*136e0*/  LDL.LU R8, [R1+0x7c] ;  /* 0x00007c0001087983 */ /* 0x001f280000300800 */
[----:B-1----:R-:W5:Y:S01]  /*136f0*/  LDL.LU R9, [R1+0x84] ;  /* 0x0000840001097983 */ /* 0x002f620000300800 */
[----:B---3--:R-:W-:-:S05]  /*13700*/  FMUL R3, R3, R2 ;  /* 0x0000000203037220 */ /* 0x008fca0000400000 */
[----:B------:R0:W-:Y:S04]  /*13710*/  @P0 STG.E desc[UR36][R6.64+0xe0], R3 ;  /* 0x0000e00306000986 */ /* 0x0001e8000c101924 */
[----:B0-----:R-:W3:Y:S01]  /*13720*/  LDL.LU R3, [R1+0x80] ;  /* 0x0000800001037983 */ /* 0x001ee20000300800 */
[C---:B------:R-:W-:Y:S02]  /*13730*/  ISETP.GT.AND P1, PT, R0.reuse, 0x39, P2 ;  /* 0x000000390000780c */ /* 0x040fe40001724270 */
[C---:B------:R-:W-:Y:S02]  /*13740*/  ISETP.GT.AND P4, PT, R0.reuse, 0x40, P3 ;  /* 0x000000400000780c */ /* 0x040fe40001f84270 */
[C---:B------:R-:W-:Y:S02]  /*13750*/  ISETP.GT.AND P5, PT, R0.reuse, 0x41, P3 ;  /* 0x000000410000780c */ /* 0x040fe40001fa4270 */
[----:B------:R-:W-:Y:S01]  /*13760*/  ISETP.GT.AND P6, PT, R0, 0x40, P2 ;  /* 0x000000400000780c */ /* 0x000fe200017c4270 */
[----:B----4-:R-:W-:Y:S01]  /*13770*/  FMUL R8, R8, R2 ;  /* 0x0000000208087220 */ /* 0x010fe20000400000 */
[----:B------:R-:W-:-:S05]  /*13780*/  ISETP.GT.AND P0, PT, R0, 0x41, P2 ;  /* 0x000000410000780c */ /* 0x000fca0001704270 */
[----:B------:R5:W-:Y:S01]  /*13790*/  @P1 STG.E desc[UR36][R6.64+0xe4], R8 ;  /* 0x0000e40806001986 */ /* 0x000be2000c101924 */
[----:B------:R-:W-:Y:S01]  /*137a0*/  ISETP.GT.AND P1, PT, R0, 0x48, P3 ;  /* 0x000000480000780c */ /* 0x000fe20001f24270 */
[-C--:B------:R-:W-:Y:S01]  /*137b0*/  FMUL R13, R13, R2.reuse ;  /* 0x000000020d0d7220 */ /* 0x080fe20000400000 */
[-C--:B-----5:R-:W-:Y:S01]  /*137c0*/  FMUL R8, R9, R2.reuse ;  /* 0x0000000209087220 */ /* 0x0a0fe20000400000 */
[-C--:B--2---:R-:W-:Y:S01]  /*137d0*/  FMUL R9, R10, R2.reuse ;  /* 0x000000020a097220 */ /* 0x084fe20000400000 */
[-C--:B------:R-:W-:Y:S01]  /*137e0*/  FMUL R11, R11, R2.reuse ;  /* 0x000000020b0b7220 */ /* 0x080fe20000400000 */
[-C--:B------:R-:W-:Y:S01]  /*137f0*/  FMUL R15, R15, R2.reuse ;  /* 0x000000020f0f7220 */ /* 0x080fe20000400000 */
[----:B------:R-:W-:Y:S02]  /*13800*/  USHF.L.U32 UR12, UR8, 0x9, URZ ;  /* 0x00000009080c7899 */ /* 0x000fe4000800063f */
[----:B------:R-:W-:Y:S01]  /*13810*/  USHF.L.U64.HI UR11, UR8, 0x9, UR9 ;  /* 0x00000009080b7899 */ /* 0x000fe20008010209 */
[----:B---3--:R-:W-:-:S05]  /*13820*/  FMUL R3, R3, R2 ;  /* 0x0000000203037220 */ /* 0x008fca0000400000 */
[----:B------:R0:W-:Y:S01]  /*13830*/  @P4 STG.E desc[UR36][R4.64+0x100], R3 ;  /* 0x0001000304004986 */ /* 0x0001e2000c101924 */
[----:B------:R-:W-:-:S03]  /*13840*/  ISETP.GT.AND P4, PT, R0, 0x49, P3 ;  /* 0x000000490000780c */ /* 0x000fc60001f84270 */
[----:B------:R-:W-:Y:S01]  /*13850*/  @P5 STG.E desc[UR36][R4.64+0x104], R8 ;  /* 0x0001040804005986 */ /* 0x000fe2000c101924 */
[----:B------:R-:W-:-:S03]  /*13860*/  ISETP.GT.AND P5, PT, R0, 0x48, P2 ;  /* 0x000000480000780c */ /* 0x000fc600017a4270 */
[----:B------:R1:W-:Y:S01]  /*13870*/  @P6 STG.E desc[UR36][R6.64+0x100], R9 ;  /* 0x0001000906006986 */ /* 0x0003e2000c101924 */
[----:B------:R-:W-:-:S03]  /*13880*/  ISETP.GT.AND P6, PT, R0, 0x49, P2 ;  /* 0x000000490000780c */ /* 0x000fc600017c4270 */
[----:B------:R-:W-:Y:S01]  /*13890*/  @P0 STG.E desc[UR36][R6.64+0x104], R13 ;  /* 0x0001040d06000986 */ /* 0x000fe2000c101924 */
[-C--:B0-----:R-:W-:Y:S01]  /*138a0*/  FMUL R3, R234, R2.reuse ;  /* 0x00000002ea037220 */ /* 0x081fe20000400000 */
[C---:B------:R-:W-:Y:S02]  /*138b0*/  ISETP.GT.AND P0, PT, R0.reuse, 0x50, P3 ;  /* 0x000000500000780c */ /* 0x040fe40001f04270 */
[----:B------:R0:W-:Y:S01]  /*138c0*/  @P1 STG.E desc[UR36][R4.64+0x120], R11 ;  /* 0x0001200b04001986 */ /* 0x0001e2000c101924 */
[C---:B------:R-:W-:Y:S01]  /*138d0*/  ISETP.GT.AND P1, PT, R0.reuse, 0x51, P3 ;  /* 0x000000510000780c */ /* 0x040fe20001f24270 */
[----:B-1----:R-:W-:Y:S02]  /*138e0*/  FMUL R9, R235, R2 ;  /* 0x00000002eb097220 */ /* 0x002fe40000400000 */
[----:B------:R1:W-:Y:S01]  /*138f0*/  @P4 STG.E desc[UR36][R4.64+0x124], R15 ;  /* 0x0001240f04004986 */ /* 0x0003e2000c101924 */
[----:B------:R-:W-:-:S03]  /*13900*/  ISETP.GT.AND P4, PT, R0, 0x50, P2 ;  /* 0x000000500000780c */ /* 0x000fc60001784270 */
[----:B------:R2:W-:Y:S01]  /*13910*/  @P5 STG.E desc[UR36][R6.64+0x120], R9 ;  /* 0x0001200906005986 */ /* 0x0005e2000c101924 */
[----:B------:R-:W-:-:S03]  /*13920*/  ISETP.GT.AND P5, PT, R0, 0x51, P2 ;  /* 0x000000510000780c */ /* 0x000fc600017a4270 */
[----:B------:R3:W-:Y:S01]  /*13930*/  @P6 STG.E desc[UR36][R6.64+0x124], R3 ;  /* 0x0001240306006986 */ /* 0x0007e2000c101924 */
[----:B------:R-:W-:Y:S01]  /*13940*/  ISETP.GT.AND P6, PT, R0, 0x58, P3 ;  /* 0x000000580000780c */ /* 0x000fe20001fc4270 */
[-C--:B0-----:R-:W-:Y:S01]  /*13950*/  FMUL R11, R233, R2.reuse ;  /* 0x00000002e90b7220 */ /* 0x081fe20000400000 */
[-C--:B------:R-:W-:Y:S01]  /*13960*/  FMUL R13, R232, R2.reuse ;  /* 0x00000002e80d7220 */ /* 0x080fe20000400000 */
[-C--:B-1----:R-:W-:Y:S01]  /*13970*/  FMUL R15, R229, R2.reuse ;  /* 0x00000002e50f7220 */ /* 0x082fe20000400000 */
[-C--:B--2---:R-:W-:Y:S02]  /*13980*/  FMUL R9, R231, R2.reuse ;  /* 0x00000002e7097220 */ /* 0x084fe40000400000 */
[----:B------:R0:W-:Y:S01]  /*13990*/  @P0 STG.E desc[UR36][R4.64+0x140], R11 ;  /* 0x0001400b04000986 */ /* 0x0001e2000c101924 */
[----:B------:R-:W-:Y:S01]  /*139a0*/  ISETP.GT.AND P0, PT, R0, 0x59, P3 ;  /* 0x000000590000780c */ /* 0x000fe20001f04270 */
[----:B---3--:R-:W-:Y:S02]  /*139b0*/  FMUL R3, R230, R2 ;  /* 0x00000002e6037220 */ /* 0x008fe40000400000 */
[----:B------:R1:W-:Y:S01]  /*139c0*/  @P1 STG.E desc[UR36][R4.64+0x144], R13 ;  /* 0x0001440d04001986 */ /* 0x0003e2000c101924 */
[----:B------:R-:W-:-:S03]  /*139d0*/  ISETP.GT.AND P1, PT, R0, 0x58, P2 ;  /* 0x000000580000780c */ /* 0x000fc60001724270 */
[----:B------:R2:W-:Y:S01]  /*139e0*/  @P4 STG.E desc[UR36][R6.64+0x140], R9 ;  /* 0x0001400906004986 */ /* 0x0005e2000c101924 */
[----:B------:R-:W-:-:S03]  /*139f0*/  ISETP.GT.AND P4, PT, R0, 0x59, P2 ;  /* 0x000000590000780c */ /* 0x000fc60001784270 */
[----:B------:R3:W-:Y:S01]  /*13a00*/  @P5 STG.E desc[UR36][R6.64+0x144], R3 ;  /* 0x0001440306005986 */ /* 0x0007e2000c101924 */
[----:B------:R-:W-:-:S03]  /*13a10*/  ISETP.GT.AND P5, PT, R0, 0x60, P3 ;  /* 0x000000600000780c */ /* 0x000fc60001fa4270 */
[----:B------:R4:W-:Y:S01]  /*13a20*/  @P6 STG.E desc[UR36][R4.64+0x160], R15 ;  /* 0x0001600f04006986 */ /* 0x0009e2000c101924 */
[----:B------:R-:W-:Y:S01]  /*13a30*/  ISETP.GT.AND P6, PT, R0, 0x61, P3 ;  /* 0x000000610000780c */ /* 0x000fe20001fc4270 */
[-C--:B0-----:R-:W-:Y:S01]  /*13a40*/  FMUL R11, R228, R2.reuse ;  /* 0x00000002e40b7220 */ /* 0x081fe20000400000 */
[-C--:B-1----:R-:W-:Y:S01]  /*13a50*/  FMUL R13, R227, R2.reuse ;  /* 0x00000002e30d7220 */ /* 0x082fe20000400000 */
[-C--:B--2---:R-:W-:Y:S01]  /*13a60*/  FMUL R9, R225, R2.reuse ;  /* 0x00000002e1097220 */ /* 0x084fe20000400000 */
[-C--:B---3--:R-:W-:Y:S02]  /*13a70*/  FMUL R3, R226, R2.reuse ;  /* 0x00000002e2037220 */ /* 0x088fe40000400000 */
[----:B------:R0:W-:Y:S01]  /*13a80*/  @P0 STG.E desc[UR36][R4.64+0x164], R11 ;  /* 0x0001640b04000986 */ /* 0x0001e2000c101924 */
[----:B------:R-:W-:Y:S01]  /*13a90*/  ISETP.GT.AND P0, PT, R0, 0x60, P2 ;  /* 0x000000600000780c */ /* 0x000fe20001704270 */
[----:B----4-:R-:W-:Y:S02]  /*13aa0*/  FMUL R15, R224, R2 ;  /* 0x00000002e00f7220 */ /* 0x010fe40000400000 */
        /* <DEDUP_REMOVED lines=10> */
[----:B--2---:R-:W-:-:S03]  /*13b50*/  FMUL R3, R221, R2 ;  /* 0x00000002dd037220 */ /* 0x004fc60000400000 */
[----:B------:R0:W-:Y:S01]  /*13b60*/  @P0 STG.E desc[UR36][R6.64+0x180], R11 ;  /* 0x0001800b06000986 */ /* 0x0001e2000c101924 */
[-C--:B---3--:R-:W-:Y:S01]  /*13b70*/  FMUL R9, R220, R2.reuse ;  /* 0x00000002dc097220 */ /* 0x088fe20000400000 */
[C---:B------:R-:W-:Y:S02]  /*13b80*/  ISETP.GT.AND P0, PT, R0.reuse, 0x69, P2 ;  /* 0x000000690000780c */ /* 0x040fe40001704270 */
[----:B------:R1:W-:Y:S01]  /*13b90*/  @P1 STG.E desc[UR36][R6.64+0x184], R13 ;  /* 0x0001840d06001986 */ /* 0x0003e2000c101924 */
[----:B----4-:R-:W-:Y:S01]  /*13ba0*/  FMUL R15, R219, R2 ;  /* 0x00000002db0f7220 */ /* 0x010fe20000400000 */
[C---:B------:R-:W-:Y:S02]  /*13bb0*/  ISETP.GT.AND P1, PT, R0.reuse, 0x70, P3 ;  /* 0x000000700000780c */ /* 0x040fe40001f24270 */
        /* <DEDUP_REMOVED lines=11> */
[----:B------:R-:W-:Y:S02]  /*13c70*/  ISETP.GT.AND P0, PT, R0, 0x78, P3 ;  /* 0x000000780000780c */ /* 0x000fe40001f04270 */
        /* <DEDUP_REMOVED lines=187> */
[----:B------:R-:W-:Y:S01]  /*14830*/  @P6 STG.E desc[UR36][R6.64+0x3a4], R15 ;  /* 0x0003a40f06006986 */ /* 0x000fe2000c101924 */
[C---:B------:R-:W-:Y:S01]  /*14840*/  ISETP.GT.AND P6, PT, R0.reuse, 0xf8, P3 ;  /* 0x000000f80000780c */ /* 0x040fe20001fc4270 */
[-C--:B0-----:R-:W-:Y:S01]  /*14850*/  FMUL R11, R23, R2.reuse ;  /* 0x00000002170b7220 */ /* 0x081fe20000400000 */
[----:B------:R-:W-:Y:S01]  /*14860*/  ISETP.GT.AND P3, PT, R0, 0xf9, P3 ;  /* 0x000000f90000780c */ /* 0x000fe20001f64270 */
[-C--:B-1----:R-:W-:Y:S01]  /*14870*/  FMUL R13, R22, R2.reuse ;  /* 0x00000002160d7220 */ /* 0x082fe20000400000 */
[-C--:B--2---:R-:W-:Y:S02]  /*14880*/  FMUL R3, R21, R2.reuse ;  /* 0x0000000215037220 */ /* 0x084fe40000400000 */
[----:B------:R0:W-:Y:S01]  /*14890*/  @P0 STG.E desc[UR36][R4.64+0x3c0], R11 ;  /* 0x0003c00b04000986 */ /* 0x0001e2000c101924 */
[----:B---3--:R-:W-:-:S03]  /*148a0*/  FMUL R9, R20, R2 ;  /* 0x0000000214097220 */ /* 0x008fc60000400000 */
[----:B------:R1:W-:Y:S04]  /*148b0*/  @P1 STG.E desc[UR36][R4.64+0x3c4], R13 ;  /* 0x0003c40d04001986 */ /* 0x0003e8000c101924 */
[----:B------:R2:W-:Y:S01]  /*148c0*/  @P4 STG.E desc[UR36][R6.64+0x3c0], R3 ;  /* 0x0003c00306004986 */ /* 0x0005e2000c101924 */
[----:B------:R-:W-:Y:S01]  /*148d0*/  ISETP.GT.AND P4, PT, R0, 0xf8, P2 ;  /* 0x000000f80000780c */ /* 0x000fe20001784270 */
[-C--:B0-----:R-:W-:Y:S02]  /*148e0*/  FMUL R11, R19, R2.reuse ;  /* 0x00000002130b7220 */ /* 0x081fe40000400000 */
[----:B------:R0:W-:Y:S01]  /*148f0*/  @P5 STG.E desc[UR36][R6.64+0x3c4], R9 ;  /* 0x0003c40906005986 */ /* 0x0001e2000c101924 */
[----:B------:R-:W-:Y:S02]  /*14900*/  @P3 IMAD.MOV.U32 R10, RZ, RZ, R4 ;  /* 0x000000ffff0a3224 */ /* 0x000fe400078e0004 */
[----:B-1----:R-:W-:Y:S01]  /*14910*/  FMUL R13, R18, R2 ;  /* 0x00000002120d7220 */ /* 0x002fe20000400000 */
[----:B------:R1:W-:Y:S01]  /*14920*/  @P6 STG.E desc[UR36][R4.64+0x3e0], R11 ;  /* 0x0003e00b04006986 */ /* 0x0003e2000c101924 */
[----:B------:R-:W-:-:S02]  /*14930*/  ISETP.GT.AND P1, PT, R153, 0x80, PT ;  /* 0x000000809900780c */ /* 0x000fc40003f24270 */
[----:B------:R-:W-:Y:S01]  /*14940*/  ISETP.GT.AND P2, PT, R0, 0xf9, P2 ;  /* 0x000000f90000780c */ /* 0x000fe20001744270 */
[----:B--2---:R-:W-:Y:S01]  /*14950*/  FMUL R3, R14, R2 ;  /* 0x000000020e037220 */ /* 0x004fe20000400000 */
[----:B0-----:R-:W-:Y:S01]  /*14960*/  IMAD.U32 R9, RZ, RZ, UR12 ;  /* 0x0000000cff097e24 */ /* 0x001fe2000f8e00ff */
[----:B-1----:R-:W-:-:S05]  /*14970*/  @P3 MOV R11, R5 ;  /* 0x00000005000b3202 */ /* 0x002fca0000000f00 */
[----:B------:R0:W-:Y:S01]  /*14980*/  @P3 STG.E desc[UR36][R10.64+0x3e4], R13 ;  /* 0x0003e40d0a003986 */ /* 0x0001e2000c101924 */
[----:B------:R-:W-:Y:S01]  /*14990*/  ISETP.GT.AND P3, PT, R0, RZ, P1 ;  /* 0x000000ff0000720c */ /* 0x000fe20000f64270 */
[-C--:B------:R-:W-:Y:S01]  /*149a0*/  FMUL R15, R12, R2.reuse ;  /* 0x000000020c0f7220 */ /* 0x080fe20000400000 */
[----:B------:R-:W-:Y:S01]  /*149b0*/  MOV R19, UR11 ;  /* 0x0000000b00137c02 */ /* 0x000fe20008000f00 */
[----:B------:R1:W-:Y:S01]  /*149c0*/  @P4 STG.E desc[UR36][R6.64+0x3e0], R3 ;  /* 0x0003e00306004986 */ /* 0x0003e2000c101924 */
[C---:B------:R-:W-:Y:S02]  /*149d0*/  IADD3 R8, P5, P6, R4.reuse, UR5, R9 ;  /* 0x0000000504087c10 */ /* 0x040fe4000febe009 */
[----:B------:R-:W-:Y:S02]  /*149e0*/  IADD3 R4, P4, R4, UR12, RZ ;  /* 0x0000000c04047c10 */ /* 0x000fe4000ff9e0ff */
[----:B------:R-:W-:Y:S02]  /*149f0*/  ISETP.GT.AND P0, PT, R153, 0x88, PT ;  /* 0x000000889900780c */ /* 0x000fe40003f04270 */
[C---:B------:R-:W-:Y:S01]  /*14a00*/  IADD3.X R9, R5.reuse, UR4, R19, P5, P6 ;  /* 0x0000000405097c10 */ /* 0x040fe2000afec413 */
[----:B0-----:R-:W-:Y:S01]  /*14a10*/  FMUL R13, R24, R2 ;  /* 0x00000002180d7220 */ /* 0x001fe20000400000 */
[----:B------:R-:W-:Y:S01]  /*14a20*/  ISETP.GT.AND P5, PT, R0, 0x1, P1 ;  /* 0x000000010000780c */ /* 0x000fe20000fa4270 */
[----:B------:R0:W-:Y:S01]  /*14a30*/  @P2 STG.E desc[UR36][R6.64+0x3e4], R15 ;  /* 0x0003e40f06002986 */ /* 0x0001e2000c101924 */
[----:B------:R-:W-:-:S02]  /*14a40*/  IADD3.X R5, R5, UR11, RZ, P4, !PT ;  /* 0x0000000b05057c10 */ /* 0x000fc4000a7fe4ff */
[C---:B------:R-:W-:Y:S02]  /*14a50*/  ISETP.GT.AND P2, PT, R0.reuse, RZ, P0 ;  /* 0x000000ff0000720c */ /* 0x040fe40000744270 */
[----:B------:R-:W-:Y:S01]  /*14a60*/  ISETP.GT.AND P4, PT, R0, 0x1, P0 ;  /* 0x000000010000780c */ /* 0x000fe20000784270 */
[----:B------:R2:W-:Y:S01]  /*14a70*/  @P3 STG.E desc[UR36][R4.64], R13 ;  /* 0x0000000d04003986 */ /* 0x0005e2000c101924 */
[----:B------:R-:W-:Y:S02]  /*14a80*/  IADD3 R10, P6, R4, UR5, RZ ;  /* 0x00000005040a7c10 */ /* 0x000fe4000ffde0ff */
[----:B------:R-:W-:Y:S01]  /*14a90*/  ISETP.GT.AND P3, PT, R0, 0x8, P1 ;  /* 0x000000080000780c */ /* 0x000fe20000f64270 */
[-C--:B------:R-:W-:Y:S01]  /*14aa0*/  FMUL R25, R25, R2.reuse ;  /* 0x0000000219197220 */ /* 0x080fe20000400000 */
[----:B------:R-:W-:Y:S01]  /*14ab0*/  IADD3.X R11, R5, UR4, RZ, P6, !PT ;  /* 0x00000004050b7c10 */ /* 0x000fe2000b7fe4ff */
[-C--:B-1----:R-:W-:Y:S01]  /*14ac0*/  FMUL R3, R26, R2.reuse ;  /* 0x000000021a037220 */ /* 0x082fe20000400000 */
[-C--:B------:R-:W-:Y:S01]  /*14ad0*/  FMUL R27, R27, R2.reuse ;  /* 0x000000021b1b7220 */ /* 0x080fe20000400000 */
[----:B0-----:R-:W-:Y:S01]  /*14ae0*/  FMUL R15, R28, R2 ;  /* 0x000000021c0f7220 */ /* 0x001fe20000400000 */
[----:B------:R-:W-:Y:S01]  /*14af0*/  @P5 STG.E desc[UR36][R4.64+0x4], R25 ;  /* 0x0000041904005986 */ /* 0x000fe2000c101924 */
[----:B------:R-:W-:-:S03]  /*14b00*/  ISETP.GT.AND P5, PT, R0, 0x9, P1 ;  /* 0x000000090000780c */ /* 0x000fc60000fa4270 */
[----:B------:R0:W-:Y:S01]  /*14b10*/  @P2 STG.E desc[UR36][R10.64], R3 ;  /* 0x000000030a002986 */ /* 0x0001e2000c101924 */
[----:B------:R-:W-:-:S03]  /*14b20*/  ISETP.GT.AND P2, PT, R0, 0x8, P0 ;  /* 0x000000080000780c */ /* 0x000fc60000744270 */
[----:B------:R1:W-:Y:S01]  /*14b30*/  @P4 STG.E desc[UR36][R10.64+0x4], R27 ;  /* 0x0000041b0a004986 */ /* 0x0003e2000c101924 */
[----:B------:R-:W-:-:S03]  /*14b40*/  FMUL R29, R29, R2 ;  /* 0x000000021d1d7220 */ /* 0x000fc60000400000 */
[----:B------:R-:W-:Y:S01]  /*14b50*/  @P3 STG.E desc[UR36][R4.64+0x20], R15 ;  /* 0x0000200f04003986 */ /* 0x000fe2000c101924 */
[----:B------:R-:W-:Y:S01]  /*14b60*/  IADD3 R6, P3, R4, UR5, RZ ;  /* 0x0000000504067c10 */ /* 0x000fe2000ff7e0ff */
[----:B--2---:R-:W-:Y:S01]  /*14b70*/  FMUL R13, R30, R2 ;  /* 0x000000021e0d7220 */ /* 0x004fe20000400000 */
[C---:B------:R-:W-:Y:S02]  /*14b80*/  ISETP.GT.AND P6, PT, R0.reuse, 0x10, P0 ;  /* 0x000000100000780c */ /* 0x040fe400007c4270 */
[----:B------:R-:W-:Y:S01]  /*14b90*/  IADD3.X R7, R5, UR4, RZ, P3, !PT ;  /* 0x0000000405077c10 */ /* 0x000fe20009ffe4ff */
[----:B------:R-:W-:Y:S01]  /*14ba0*/  @P5 STG.E desc[UR36][R4.64+0x24], R29 ;  /* 0x0000241d04005986 */ /* 0x000fe2000c101924 */
[C---:B------:R-:W-:Y:S02]  /*14bb0*/  ISETP.GT.AND P4, PT, R0.reuse, 0x9, P0 ;  /* 0x000000090000780c */ /* 0x040fe40000784270 */
[C---:B------:R-:W-:Y:S01]  /*14bc0*/  ISETP.GT.AND P3, PT, R0.reuse, 0x10, P1 ;  /* 0x000000100000780c */ /* 0x040fe20000f64270 */
[----:B------:R2:W-:Y:S01]  /*14bd0*/  @P2 STG.E desc[UR36][R6.64+0x20], R13 ;  /* 0x0000200d06002986 */ /* 0x0005e2000c101924 */
[----:B------:R-:W-:-:S02]  /*14be0*/  ISETP.GT.AND P5, PT, R0, 0x11, P1 ;  /* 0x000000110000780c */ /* 0x000fc40000fa4270 */
[----:B------:R-:W-:Y:S01]  /*14bf0*/  ISETP.GT.AND P2, PT, R0, 0x11, P0 ;  /* 0x000000110000780c */ /* 0x000fe20000744270 */
[-C--:B------:R-:W-:Y:S01]  /*14c00*/  FMUL R31, R31, R2.reuse ;  /* 0x000000021f1f7220 */ /* 0x080fe20000400000 */
[-C--:B0-----:R-:W-:Y:S01]  /*14c10*/  FMUL R3, R32, R2.reuse ;  /* 0x0000000220037220 */ /* 0x081fe20000400000 */
[-C--:B------:R-:W-:Y:S01]  /*14c20*/  FMUL R33, R33, R2.reuse ;  /* 0x0000000221217220 */ /* 0x080fe20000400000 */
[-C--:B-1----:R-:W-:Y:S01]  /*14c30*/  FMUL R11, R34, R2.reuse ;  /* 0x00000002220b7220 */ /* 0x082fe20000400000 */
[----:B--2---:R-:W-:Y:S01]  /*14c40*/  @P6 IMAD.MOV.U32 R6, RZ, RZ, R8 ;  /* 0x000000ffff066224 */ /* 0x004fe200078e0008 */
[----:B------:R-:W-:Y:S01]  /*14c50*/  @P6 MOV R7, R9 ;  /* 0x0000000900076202 */ /* 0x000fe20000000f00 */
[----:B------:R-:W-:Y:S01]  /*14c60*/  @P4 STG.E desc[UR36][R8.64+0x24], R31 ;  /* 0x0000241f08004986 */ /* 0x000fe2000c101924 */
[----:B------:R-:W-:-:S03]  /*14c70*/  FMUL R35, R35, R2 ;  /* 0x0000000223237220 */ /* 0x000fc60000400000 */
[----:B------:R-:W-:Y:S04]  /*14c80*/  @P3 STG.E desc[UR36][R4.64+0x40], R3 ;  /* 0x0000400304003986 */ /* 0x000fe8000c101924 */
[----:B------:R-:W-:Y:S01]  /*14c90*/  @P5 STG.E desc[UR36][R4.64+0x44], R33 ;  /* 0x0000442104005986 */ /* 0x000fe2000c101924 */
[----:B------:R-:W-:-:S03]  /*14ca0*/  ISETP.GT.AND P5, PT, R0, 0x18, P0 ;  /* 0x000000180000780c */ /* 0x000fc600007a4270 */
[----:B------:R0:W-:Y:S01]  /*14cb0*/  @P6 STG.E desc[UR36][R6.64+0x40], R11 ;  /* 0x0000400b06006986 */ /* 0x0001e2000c101924 */
[C---:B------:R-:W-:Y:S02]  /*14cc0*/  ISETP.GT.AND P3, PT, R0.reuse, 0x18, P1 ;  /* 0x000000180000780c */ /* 0x040fe40000f64270 */
[----:B------:R-:W-:Y:S01]  /*14cd0*/  ISETP.GT.AND P4, PT, R0, 0x19, P1 ;  /* 0x000000190000780c */ /* 0x000fe20000f84270 */
[----:B0-----:R-:W-:Y:S01]  /*14ce0*/  @P2 IMAD.MOV.U32 R6, RZ, RZ, R8 ;  /* 0x000000ffff062224 */ /* 0x001fe200078e0008 */
[----:B------:R-:W-:-:S05]  /*14cf0*/  @P2 MOV R7, R9 ;  /* 0x0000000900072202 */ /* 0x000fca0000000f00 */
[----:B------:R0:W-:Y:S01]  /*14d00*/  @P2 STG.E desc[UR36][R6.64+0x44], R35 ;  /* 0x0000442306002986 */ /* 0x0001e2000c101924 */
[----:B------:R-:W-:Y:S01]  /*14d10*/  ISETP.GT.AND P2, PT, R0, 0x19, P0 ;  /* 0x000000190000780c */ /* 0x000fe20000744270 */
[-C--:B------:R-:W-:Y:S01]  /*14d20*/  FMUL R13, R36, R2.reuse ;  /* 0x00000002240d7220 */ /* 0x080fe20000400000 */
[-C--:B------:R-:W-:Y:S01]  /*14d30*/  FMUL R37, R37, R2.reuse ;  /* 0x0000000225257220 */ /* 0x080fe20000400000 */
[-C--:B------:R-:W-:Y:S01]  /*14d40*/  FMUL R3, R38, R2.reuse ;  /* 0x0000000226037220 */ /* 0x080fe20000400000 */
[C---:B------:R-:W-:Y:S02]  /*14d50*/  ISETP.GT.AND P6, PT, R0.reuse, 0x21, P1 ;  /* 0x000000210000780c */ /* 0x040fe40000fc4270 */
[----:B------:R-:W-:Y:S01]  /*14d60*/  @P3 STG.E desc[UR36][R4.64+0x60], R13 ;  /* 0x0000600d04003986 */ /* 0x000fe2000c101924 */
[--C-:B0-----:R-:W-:Y:S01]  /*14d70*/  @P5 IMAD.MOV.U32 R6, RZ, RZ, R8.reuse ;  /* 0x000000ffff065224 */ /* 0x101fe200078e0008 */
[-C--:B------:R-:W-:Y:S02]  /*14d80*/  @P5 MOV R7, R9.reuse ;  /* 0x0000000900075202 */ /* 0x080fe40000000f00 */
[----:B------:R-:W-:Y:S01]  /*14d90*/  @P4 STG.E desc[UR36][R4.64+0x64], R37 ;  /* 0x0000642504004986 */ /* 0x000fe2000c101924 */
[C---:B------:R-:W-:Y:S01]  /*14da0*/  ISETP.GT.AND P3, PT, R0.reuse, 0x20, P1 ;  /* 0x000000200000780c */ /* 0x040fe20000f64270 */
[-C--:B------:R-:W-:Y:S01]  /*14db0*/  FMUL R39, R39, R2.reuse ;  /* 0x0000000227277220 */ /* 0x080fe20000400000 */
[----:B------:R-:W-:Y:S01]  /*14dc0*/  ISETP.GT.AND P4, PT, R0, 0x20, P0 ;  /* 0x000000200000780c */ /* 0x000fe20000784270 */
[----:B------:R0:W-:Y:S01]  /*14dd0*/  @P5 STG.E desc[UR36][R6.64+0x60], R3 ;  /* 0x0000600306005986 */ /* 0x0001e2000c101924 */
[-C--:B------:R-:W-:Y:S01]  /*14de0*/  FMUL R11, R40, R2.reuse ;  /* 0x00000002280b7220 */ /* 0x080fe20000400000 */
[----:B------:R-:W-:Y:S01]  /*14df0*/  FMUL R41, R41, R2 ;  /* 0x0000000229297220 */ /* 0x000fe20000400000 */
[----:B0-----:R-:W-:Y:S01]  /*14e00*/  @P2 IMAD.MOV.U32 R6, RZ, RZ, R8 ;  /* 0x000000ffff062224 */ /* 0x001fe200078e0008 */
[----:B------:R-:W-:-:S05]  /*14e10*/  @P2 MOV R7, R9 ;  /* 0x0000000900072202 */ /* 0x000fca0000000f00 */
[----:B------:R0:W-:Y:S01]  /*14e20*/  @P2 STG.E desc[UR36][R6.64+0x64], R39 ;  /* 0x0000642706002986 */ /* 0x0001e2000c101924 */
[----:B------:R-:W-:Y:S01]  /*14e30*/  ISETP.GT.AND P2, PT, R0, 0x21, P0 ;  /* 0x000000210000780c */ /* 0x000fe20000744270 */
[----:B------:R-:W-:Y:S01]  /*14e40*/  FMUL R13, R42, R2 ;  /* 0x000000022a0d7220 */ /* 0x000fe20000400000 */
[C---:B------:R-:W-:Y:S01]  /*14e50*/  ISETP.GT.AND P5, PT, R0.reuse, 0x29, P1 ;  /* 0x000000290000780c */ /* 0x040fe20000fa4270 */
[----:B------:R1:W-:Y:S01]  /*14e60*/  @P3 STG.E desc[UR36][R4.64+0x80], R11 ;  /* 0x0000800b04003986 */ /* 0x0003e2000c101924 */
[----:B------:R-:W-:-:S03]  /*14e70*/  ISETP.GT.AND P3, PT, R0, 0x28, P1 ;  /* 0x000000280000780c */ /* 0x000fc60000f64270 */
[----:B------:R-:W-:Y:S01]  /*14e80*/  @P6 STG.E desc[UR36][R4.64+0x84], R41 ;  /* 0x0000842904006986 */ /* 0x000fe2000c101924 */
[----:B------:R-:W-:Y:S01]  /*14e90*/  ISETP.GT.AND P6, PT, R0, 0x28, P0 ;  /* 0x000000280000780c */ /* 0x000fe200007c4270 */
[----:B0-----:R-:W-:Y:S01]  /*14ea0*/  @P4 IMAD.MOV.U32 R6, RZ, RZ, R8 ;  /* 0x000000ffff064224 */ /* 0x001fe200078e0008 */
[----:B------:R-:W-:Y:S01]  /*14eb0*/  @P4 MOV R7, R9 ;  /* 0x0000000900074202 */ /* 0x000fe20000000f00 */
[-C--:B------:R-:W-:Y:S01]  /*14ec0*/  FMUL R43, R43, R2.reuse ;  /* 0x000000022b2b7220 */ /* 0x080fe20000400000 */
[----:B------:R-:W-:-:S03]  /*14ed0*/  FMUL R45, R45, R2 ;  /* 0x000000022d2d7220 */ /* 0x000fc60000400000 */
[----:B------:R0:W-:Y:S01]  /*14ee0*/  @P4 STG.E desc[UR36][R6.64+0x80], R13 ;  /* 0x0000800d06004986 */ /* 0x0001e2000c101924 */
[----:B------:R-:W-:Y:S01]  /*14ef0*/  ISETP.GT.AND P4, PT, R0, 0x29, P0 ;  /* 0x000000290000780c */ /* 0x000fe20000784270 */
[-C--:B------:R-:W-:Y:S01]  /*14f00*/  FMUL R3, R44, R2.reuse ;  /* 0x000000022c037220 */ /* 0x080fe20000400000 */
[----:B-1----:R-:W-:Y:S01]  /*14f10*/  FMUL R11, R46, R2 ;  /* 0x000000022e0b7220 */ /* 0x002fe20000400000 */
[----:B0-----:R-:W-:Y:S01]  /*14f20*/  @P2 IMAD.MOV.U32 R6, RZ, RZ, R8 ;  /* 0x000000ffff062224 */ /* 0x001fe200078e0008 */
[----:B------:R-:W-:-:S05]  /*14f30*/  @P2 MOV R7, R9 ;  /* 0x0000000900072202 */ /* 0x000fca0000000f00 */
[----:B------:R0:W-:Y:S04]  /*14f40*/  @P2 STG.E desc[UR36][R6.64+0x84], R43 ;  /* 0x0000842b06002986 */ /* 0x0001e8000c101924 */
[----:B------:R-:W-:Y:S01]  /*14f50*/  @P5 STG.E desc[UR36][R4.64+0xa4], R45 ;  /* 0x0000a42d04005986 */ /* 0x000fe2000c101924 */
[----:B------:R-:W-:-:S03]  /*14f60*/  ISETP.GT.AND P5, PT, R0, 0x31, P1 ;  /* 0x000000310000780c */ /* 0x000fc60000fa4270 */
[----:B------:R1:W-:Y:S01]  /*14f70*/  @P3 STG.E desc[UR36][R4.64+0xa0], R3 ;  /* 0x0000a00304003986 */ /* 0x0003e2000c101924 */
[C---:B------:R-:W-:Y:S01]  /*14f80*/  ISETP.GT.AND P3, PT, R0.reuse, 0x30, P0 ;  /* 0x000000300000780c */ /* 0x040fe20000764270 */
[--C-:B0-----:R-:W-:Y:S01]  /*14f90*/  @P6 IMAD.MOV.U32 R6, RZ, RZ, R8.reuse ;  /* 0x000000ffff066224 */ /* 0x101fe200078e0008 */
[-C--:B------:R-:W-:Y:S02]  /*14fa0*/  @P6 MOV R7, R9.reuse ;  /* 0x0000000900076202 */ /* 0x080fe40000000f00 */
[C---:B------:R-:W-:Y:S01]  /*14fb0*/  ISETP.GT.AND P2, PT, R0.reuse, 0x30, P1 ;  /* 0x000000300000780c */ /* 0x040fe20000f44270 */
[-C--:B------:R-:W-:Y:S02]  /*14fc0*/  FMUL R47, R47, R2.reuse ;  /* 0x000000022f2f7220 */ /* 0x080fe40000400000 */
[----:B------:R0:W-:Y:S01]  /*14fd0*/  @P6 STG.E desc[UR36][R6.64+0xa0], R11 ;  /* 0x0000a00b06006986 */ /* 0x0001e2000c101924 */
[-C--:B------:R-:W-:Y:S01]  /*14fe0*/  FMUL R49, R49, R2.reuse ;  /* 0x0000000231317220 */ /* 0x080fe20000400000 */
[----:B------:R-:W-:Y:S01]  /*14ff0*/  ISETP.GT.AND P6, PT, R0, 0x31, P0 ;  /* 0x000000310000780c */ /* 0x000fe200007c4270 */
[-C--:B------:R-:W-:Y:S01]  /*15000*/  FMUL R13, R48, R2.reuse ;  /* 0x00000002300d7220 */ /* 0x080fe20000400000 */
[----:B-1----:R-:W-:Y:S01]  /*15010*/  FMUL R3, R50, R2 ;  /* 0x0000000232037220 */ /* 0x002fe20000400000 */
[----:B0-----:R-:W-:Y:S01]  /*15020*/  @P4 IMAD.MOV.U32 R6, RZ, RZ, R8 ;  /* 0x000000ffff064224 */ /* 0x001fe200078e0008 */
[----:B------:R-:W-:-:S05]  /*15030*/  @P4 MOV R7, R9 ;  /* 0x0000000900074202 */ /* 0x000fca0000000f00 */
[----:B------:R0:W-:Y:S04]  /*15040*/  @P4 STG.E desc[UR36][R6.64+0xa4], R47 ;  /* 0x0000a42f06004986 */ /* 0x0001e8000c101924 */
[----:B------:R-:W-:Y:S01]  /*15050*/  @P5 STG.E desc[UR36][R4.64+0xc4], R49 ;  /* 0x0000c43104005986 */ /* 0x000fe2000c101924 */
[C---:B------:R-:W-:Y:S02]  /*15060*/  ISETP.GT.AND P5, PT, R0.reuse, 0x38, P0 ;  /* 0x000000380000780c */ /* 0x040fe400007a4270 */
[----:B------:R-:W-:Y:S01]  /*15070*/  ISETP.GT.AND P4, PT, R0, 0x38, P1 ;  /* 0x000000380000780c */ /* 0x000fe20000f84270 */
[----:B------:R1:W-:Y:S01]  /*15080*/  @P2 STG.E desc[UR36][R4.64+0xc0], R13 ;  /* 0x0000c00d04002986 */ /* 0x0003e2000c101924 */
[----:B0-----:R-:W-:Y:S01]  /*15090*/  @P3 IMAD.MOV.U32 R6, RZ, RZ, R8 ;  /* 0x000000ffff063224 */ /* 0x001fe200078e0008 */
[----:B------:R-:W-:-:S02]  /*150a0*/  @P3 MOV R7, R9 ;  /* 0x0000000900073202 */ /* 0x000fc40000000f00 */
[C---:B------:R-:W-:Y:S01]  /*150b0*/  ISETP.GT.AND P2, PT, R0.reuse, 0x39, P1 ;  /* 0x000000390000780c */ /* 0x040fe20000f44270 */
[-C--:B------:R-:W-:Y:S02]  /*150c0*/  FMUL R51, R51, R2.reuse ;  /* 0x0000000233337220 */ /* 0x080fe40000400000 */
[----:B------:R0:W-:Y:S01]  /*150d0*/  @P3 STG.E desc[UR36][R6.64+0xc0], R3 ;  /* 0x0000c00306003986 */ /* 0x0001e2000c101924 */
[----:B------:R-:W-:Y:S01]  /*150e0*/  ISETP.GT.AND P3, PT, R0, 0x39, P0 ;  /* 0x000000390000780c */ /* 0x000fe20000764270 */
[-C--:B------:R-:W-:Y:S01]  /*150f0*/  FMUL R11, R52, R2.reuse ;  /* 0x00000002340b7220 */ /* 0x080fe20000400000 */
[-C--:B------:R-:W-:Y:S01]  /*15100*/  FMUL R53, R53, R2.reuse ;  /* 0x0000000235357220 */ /* 0x080fe20000400000 */
[----:B-1----:R-:W-:Y:S01]  /*15110*/  FMUL R13, R54, R2 ;  /* 0x00000002360d7220 */ /* 0x002fe20000400000 */
[----:B0-----:R-:W-:Y:S01]  /*15120*/  @P6 IMAD.MOV.U32 R6, RZ, RZ, R8 ;  /* 0x000000ffff066224 */ /* 0x001fe200078e0008 */
[----:B------:R-:W-:-:S05]  /*15130*/  @P6 MOV R7, R9 ;  /* 0x0000000900076202 */ /* 0x000fca0000000f00 */
[----:B------:R0:W-:Y:S01]  /*15140*/  @P6 STG.E desc[UR36][R6.64+0xc4], R51 ;  /* 0x0000c43306006986 */ /* 0x0001e2000c101924 */
[C---:B------:R-:W-:Y:S01]  /*15150*/  ISETP.GT.AND P6, PT, R0.reuse, 0x41, P1 ;  /* 0x000000410000780c */ /* 0x040fe20000fc4270 */
[----:B------:R-:W-:Y:S02]  /*15160*/  FMUL R55, R55, R2 ;  /* 0x0000000237377220 */ /* 0x000fe40000400000 */
[----:B------:R-:W-:Y:S01]  /*15170*/  @P4 STG.E desc[UR36][R4.64+0xe0], R11 ;  /* 0x0000e00b04004986 */ /* 0x000fe2000c101924 */
[----:B------:R-:W-:-:S03]  /*15180*/  ISETP.GT.AND P4, PT, R0, 0x40, P1 ;  /* 0x000000400000780c */ /* 0x000fc60000f84270 */
[----:B------:R-:W-:Y:S01]  /*15190*/  @P2 STG.E desc[UR36][R4.64+0xe4], R53 ;  /* 0x0000e43504002986 */ /* 0x000fe2000c101924 */
[----:B0-----:R-:W-:Y:S01]  /*151a0*/  @P5 IMAD.MOV.U32 R6, RZ, RZ, R8 ;  /* 0x000000ffff065224 */ /* 0x001fe200078e0008 */
[----:B------:R-:W-:Y:S02]  /*151b0*/  @P5 MOV R7, R9 ;  /* 0x0000000900075202 */ /* 0x000fe40000000f00 */
[----:B------:R-:W-:-:S03]  /*151c0*/  ISETP.GT.AND P2, PT, R0, 0x40, P0 ;  /* 0x000000400000780c */ /* 0x000fc60000744270 */
[----:B------:R0:W-:Y:S01]  /*151d0*/  @P5 STG.E desc[UR36][R6.64+0xe0], R13 ;  /* 0x0000e00d06005986 */ /* 0x0001e2000c101924 */
[-C--:B------:R-:W-:Y:S01]  /*151e0*/  FMUL R57, R57, R2.reuse ;  /* 0x0000000239397220 */ /* 0x080fe20000400000 */
[----:B------:R-:W-:Y:S01]  /*151f0*/  FMUL R3, R56, R2 ;  /* 0x0000000238037220 */ /* 0x000fe20000400000 */
[----:B0-----:R-:W-:Y:S01]  /*15200*/  @P3 IMAD.MOV.U32 R6, RZ, RZ, R8 ;  /* 0x000000ffff063224 */ /* 0x001fe200078e0008 */
[----:B------:R-:W-:-:S05]  /*15210*/  @P3 MOV R7, R9 ;  /* 0x0000000900073202 */ /* 0x000fca0000000f00 */
[----:B------:R0:W-:Y:S01]  /*15220*/  @P3 STG.E desc[UR36][R6.64+0xe4], R55 ;  /* 0x0000e43706003986 */ /* 0x0001e2000c101924 */
[----:B------:R-:W-:Y:S01]  /*15230*/  ISETP.GT.AND P3, PT, R0, 0x41, P0 ;  /* 0x000000410000780c */ /* 0x000fe20000764270 */
[----:B------:R-:W-:Y:S02]  /*15240*/  FMUL R11, R58, R2 ;  /* 0x000000023a0b7220 */ /* 0x000fe40000400000 */
        /* <DEDUP_REMOVED lines=16> */
[----:B------:R-:W-:-:S03]  /*15350*/  FMUL R63, R63, R2 ;  /* 0x000000023f3f7220 */ /* 0x000fc60000400000 */
[----:B------:R-:W-:Y:S01]  /*15360*/  @P4 STG.E desc[UR36][R4.64+0x124], R61 ;  /* 0x0001243d04004986 */ /* 0x000fe2000c101924 */
[----:B------:R-:W-:-:S03]  /*15370*/  ISETP.GT.AND P4, PT, R0, 0x51, P1 ;  /* 0x000000510000780c */ /* 0x000fc60000f84270 */
[----:B------:R-:W-:Y:S01]  /*15380*/  @P5 STG.E desc[UR36][R4.64+0x120], R13 ;  /* 0x0001200d04005986 */ /* 0x000fe2000c101924 */
[----:B0-----:R-:W-:Y:S01]  /*15390*/  @P6 IMAD.MOV.U32 R6, RZ, RZ, R8 ;  /* 0x000000ffff066224 */ /* 0x001fe200078e0008 */
[----:B------:R-:W-:Y:S02]  /*153a0*/  @P6 MOV R7, R9 ;  /* 0x0000000900076202 */ /* 0x000fe40000000f00 */
[----:B------:R-:W-:-:S03]  /*153b0*/  ISETP.GT.AND P5, PT, R0, 0x50, P0 ;  /* 0x000000500000780c */ /* 0x000fc600007a4270 */
[----:B------:R0:W-:Y:S01]  /*153c0*/  @P6 STG.E desc[UR36][R6.64+0x120], R3 ;  /* 0x0001200306006986 */ /* 0x0001e2000c101924 */
[----:B------:R-:W-:Y:S01]  /*153d0*/  ISETP.GT.AND P3, PT, R0, 0x50, P1 ;  /* 0x000000500000780c */ /* 0x000fe20000f64270 */
[----:B------:R-:W-:Y:S01]  /*153e0*/  FMUL R65, R65, R2 ;  /* 0x0000000241417220 */ /* 0x000fe20000400000 */
[----:B0-----:R-:W-:Y:S01]  /*153f0*/  @P2 IMAD.MOV.U32 R6, RZ, RZ, R8 ;  /* 0x000000ffff062224 */ /* 0x001fe200078e0008 */
[----:B------:R-:W-:-:S05]  /*15400*/  @P2 MOV R7, R9 ;  /* 0x0000000900072202 */ /* 0x000fca0000000f00 */
[----:B------:R0:W-:Y:S01]  /*15410*/  @P2 STG.E desc[UR36][R6.64+0x124], R63 ;  /* 0x0001243f06002986 */ /* 0x0001e2000c101924 */
[----:B------:R-:W-:Y:S01]  /*15420*/  ISETP.GT.AND P2, PT, R0, 0x51, P0 ;  /* 0x000000510000780c */ /* 0x000fe20000744270 */
[-C--:B------:R-:W-:Y:S02]  /*15430*/  FMUL R11, R64, R2.reuse ;  /* 0x00000002400b7220 */ /* 0x080fe40000400000 */
[----:B------:R-:W-:Y:S01]  /*15440*/  @P4 STG.E desc[UR36][R4.64+0x144], R65 ;  /* 0x0001444104004986 */ /* 0x000fe2000c101924 */
[----:B------:R-:W-:Y:S01]  /*15450*/  ISETP.GT.AND P4, PT, R0, 0x58, P0 ;  /* 0x000000580000780c */ /* 0x000fe20000784270 */
[-C--:B------:R-:W-:Y:S01]  /*15460*/  FMUL R13, R66, R2.reuse ;  /* 0x00000002420d7220 */ /* 0x080fe20000400000 */
[C---:B------:R-:W-:Y:S01]  /*15470*/  ISETP.GT.AND P6, PT, R0.reuse, 0x59, P1 ;  /* 0x000000590000780c */ /* 0x040fe20000fc4270 */
[----:B------:R1:W-:Y:S01]  /*15480*/  @P3 STG.E desc[UR36][R4.64+0x140], R11 ;  /* 0x0001400b04003986 */ /* 0x0003e2000c101924 */
[----:B------:R-:W-:Y:S01]  /*15490*/  ISETP.GT.AND P3, PT, R0, 0x58, P1 ;  /* 0x000000580000780c */ /* 0x000fe20000f64270 */
[----:B0-----:R-:W-:Y:S01]  /*154a0*/  @P5 IMAD.MOV.U32 R6, RZ, RZ, R8 ;  /* 0x000000ffff065224 */ /* 0x001fe200078e0008 */
[----:B------:R-:W-:Y:S01]  /*154b0*/  @P5 MOV R7, R9 ;  /* 0x0000000900075202 */ /* 0x000fe20000000f00 */
[----:B------:R-:W-:-:S04]  /*154c0*/  FMUL R67, R67, R2 ;  /* 0x0000000243437220 */ /* 0x000fc80000400000 */
[----:B------:R0:W-:Y:S01]  /*154d0*/  @P5 STG.E desc[UR36][R6.64+0x140], R13 ;  /* 0x0001400d06005986 */ /* 0x0001e2000c101924 */
[-C--:B------:R-:W-:Y:S01]  /*154e0*/  FMUL R3, R68, R2.reuse ;  /* 0x0000000244037220 */ /* 0x080fe20000400000 */
[-C--:B------:R-:W-:Y:S01]  /*154f0*/  FMUL R69, R69, R2.reuse ;  /* 0x0000000245457220 */ /* 0x080fe20000400000 */
[----:B-1----:R-:W-:Y:S01]  /*15500*/  FMUL R11, R70, R2 ;  /* 0x00000002460b7220 */ /* 0x002fe20000400000 */
[----:B0-----:R-:W-:Y:S01]  /*15510*/  @P2 IMAD.MOV.U32 R6, RZ, RZ, R8 ;  /* 0x000000ffff062224 */ /* 0x001fe200078e0008 */
[----:B------:R-:W-:-:S05]  /*15520*/  @P2 MOV R7, R9 ;  /* 0x0000000900072202 */ /* 0x000fca0000000f00 */
[----:B------:R0:W-:Y:S01]  /*15530*/  @P2 STG.E desc[UR36][R6.64+0x144], R67 ;  /* 0x0001444306002986 */ /* 0x0001e2000c101924 */
[----:B------:R-:W-:-:S03]  /*15540*/  ISETP.GT.AND P2, PT, R0, 0x59, P0 ;  /* 0x000000590000780c */ /* 0x000fc60000744270 */
[----:B------:R-:W-:Y:S04]  /*15550*/  @P3 STG.E desc[UR36][R4.64+0x160], R3 ;  /* 0x0001600304003986 */ /* 0x000fe8000c101924 */
[----:B------:R-:W-:Y:S01]  /*15560*/  @P6 STG.E desc[UR36][R4.64+0x164], R69 ;  /* 0x0001644504006986 */ /* 0x000fe2000c101924 */
[----:B0-----:R-:W-:Y:S01]  /*15570*/  @P4 IMAD.MOV.U32 R6, RZ, RZ, R8 ;  /* 0x000000ffff064224 */ /* 0x001fe200078e0008 */
[----:B------:R-:W-:-:S05]  /*15580*/  @P4 MOV R7, R9 ;  /* 0x0000000900074202 */ /* 0x000fca0000000f00 */
[----:B------:R0:W-:Y:S01]  /*15590*/  @P4 STG.E desc[UR36][R6.64+0x160], R11 ;  /* 0x0001600b06004986 */ /* 0x0001e2000c101924 */
[C---:B------:R-:W-:Y:S02]  /*155a0*/  ISETP.GT.AND P4, PT, R0.reuse, 0x60, P0 ;  /* 0x000000600000780c */ /* 0x040fe40000784270 */
[C---:B------:R-:W-:Y:S02]  /*155b0*/  ISETP.GT.AND P5, PT, R0.reuse, 0x61, P1 ;  /* 0x000000610000780c */ /* 0x040fe40000fa4270 */
[C---:B------:R-:W-:Y:S01]  /*155c0*/  ISETP.GT.AND P3, PT, R0.reuse, 0x60, P1 ;  /* 0x000000600000780c */ /* 0x040fe20000f64270 */
[-C--:B------:R-:W-:Y:S01]  /*155d0*/  FMUL R71, R71, R2.reuse ;  /* 0x0000000247477220 */ /* 0x080fe20000400000 */
[----:B------:R-:W-:Y:S01]  /*155e0*/  ISETP.GT.AND P6, PT, R0, 0x61, P0 ;  /* 0x000000610000780c */ /* 0x000fe200007c4270 */
[-C--:B------:R-:W-:Y:S01]  /*155f0*/  FMUL R73, R73, R2.reuse ;  /* 0x0000000249497220 */ /* 0x080fe20000400000 */
[----:B0-----:R-:W-:Y:S01]  /*15600*/  @P2 IMAD.MOV.U32 R6, RZ, RZ, R8 ;  /* 0x000000ffff062224 */ /* 0x001fe200078e0008 */
[----:B------:R-:W-:Y:S01]  /*15610*/  @P2 MOV R7, R9 ;  /* 0x0000000900072202 */ /* 0x000fe20000000f00 */
[-C--:B------:R-:W-:Y:S01]  /*15620*/  FMUL R13, R72, R2.reuse ;  /* 0x00000002480d7220 */ /* 0x080fe20000400000 */
[----:B------:R-:W-:-:S03]  /*15630*/  FMUL R3, R74, R2 ;  /* 0x000000024a037220 */ /* 0x000fc60000400000 */
        /* <DEDUP_REMOVED lines=15> */
[-C--:B------:R-:W-:Y:S01]  /*15730*/  FMUL R11, R76, R2.reuse ;  /* 0x000000024c0b7220 */ /* 0x080fe20000400000 */
[----:B------:R-:W-:Y:S01]  /*15740*/  FMUL R13, R78, R2 ;  /* 0x000000024e0d7220 */ /* 0x000fe20000400000 */
        /* <DEDUP_REMOVED lines=16> */
[----:B------:R-:W-:Y:S01]  /*15850*/  ISETP.GT.AND P6, PT, R0, 0x79, P1 ;  /* 0x000000790000780c */ /* 0x000fe20000fc4270 */
[----:B------:R-:W-:Y:S02]  /*15860*/  FMUL R83, R83, R2 ;  /* 0x0000000253537220 */ /* 0x000fe40000400000 */
[----:B------:R-:W-:Y:S04]  /*15870*/  @P4 STG.E desc[UR36][R4.64+0x1c0], R3 ;  /* 0x0001c00304004986 */ /* 0x000fe8000c101924 */
[----:B------:R-:W-:Y:S01]  /*15880*/  @P2 STG.E desc[UR36][R4.64+0x1c4], R81 ;  /* 0x0001c45104002986 */ /* 0x000fe2000c101924 */
[----:B0-----:R-:W-:Y:S01]  /*15890*/  @P5 IMAD.MOV.U32 R6, RZ, RZ, R8 ;  /* 0x000000ffff065224 */ /* 0x001fe200078e0008 */
[----:B------:R-:W-:-:S02]  /*158a0*/  @P5 MOV R7, R9 ;  /* 0x0000000900075202 */ /* 0x000fc40000000f00 */
        /* <DEDUP_REMOVED lines=31> */
[----:B------:R-:W-:-:S05]  /*15aa0*/  @P6 MOV R7, R9 ;  /* 0x0000000900076202 */ /* 0x000fca0000000f00 */
        /* <DEDUP_REMOVED lines=76> */
[----:B------:R1:W-:Y:S01]  /*15f70*/  @P4 STG.E desc[UR36][R4.64+0x2a0], R3 ;  /* 0x0002a00304004986 */ /* 0x0003e2000c101924 */
[----:B------:R-:W-:-:S03]  /*15f80*/  ISETP.GT.AND P4, PT, R0, 0xb0, P1 ;  /* 0x000000b00000780c */ /* 0x000fc60000f84270 */
[----:B------:R-:W-:Y:S01]  /*15f90*/  @P2 STG.E desc[UR36][R4.64+0x2a4], R109 ;  /* 0x0002a46d04002986 */ /* 0x000fe2000c101924 */
[----:B0-----:R-:W-:Y:S01]  /*15fa0*/  @P5 IMAD.MOV.U32 R6, RZ, RZ, R8 ;  /* 0x000000ffff065224 */ /* 0x001fe200078e0008 */
[----:B------:R-:W-:Y:S02]  /*15fb0*/  @P5 MOV R7, R9 ;  /* 0x0000000900075202 */ /* 0x000fe40000000f00 */
[----:B------:R-:W-:-:S03]  /*15fc0*/  ISETP.GT.AND P2, PT, R0, 0xb0, P0 ;  /* 0x000000b00000780c */ /* 0x000fc60000744270 */
[----:B------:R0:W-:Y:S01]  /*15fd0*/  @P5 STG.E desc[UR36][R6.64+0x2a0], R13 ;  /* 0x0002a00d06005986 */ /* 0x0001e2000c101924 */
[-C--:B------:R-:W-:Y:S01]  /*15fe0*/  FMUL R113, R113, R2.reuse ;  /* 0x0000000271717220 */ /* 0x080fe20000400000 */
[----:B-1----:R-:W-:Y:S01]  /*15ff0*/  FMUL R3, R112, R2 ;  /* 0x0000000270037220 */ /* 0x002fe20000400000 */
        /* <DEDUP_REMOVED lines=38> */
[----:B------:R-:W-:Y:S01]  /*16260*/  FMUL R13, R122, R2 ;  /* 0x000000027a0d7220 */ /* 0x000fe20000400000 */
[C---:B------:R-:W-:Y:S01]  /*16270*/  ISETP.GT.AND P6, PT, R0.reuse, 0xc9, P1 ;  /* 0x000000c90000780c */ /* 0x040fe20000fc4270 */
[----:B------:R1:W-:Y:S01]  /*16280*/  @P3 STG.E desc[UR36][R4.64+0x300], R11 ;  /* 0x0003000b04003986 */ /* 0x0003e2000c101924 */
[----:B------:R-:W-:Y:S02]  /*16290*/  ISETP.GT.AND P3, PT, R0, 0xc8, P1 ;  /* 0x000000c80000780c */ /* 0x000fe40000f64270 */
[----:B0-----:R-:W-:Y:S01]  /*162a0*/  @P5 MOV R6, R8 ;  /* 0x0000000800065202 */ /* 0x001fe20000000f00 */
[----:B------:R-:W-:-:S02]  /*162b0*/  @P5 IMAD.MOV.U32 R7, RZ, RZ, R9 ;  /* 0x000000ffff075224 */ /* 0x000fc400078e0009 */
[----:B------:R-:W-:-:S03]  /*162c0*/  FMUL R123, R123, R2 ;  /* 0x000000027b7b7220 */ /* 0x000fc60000400000 */
[----:B------:R0:W-:Y:S01]  /*162d0*/  @P5 STG.E desc[UR36][R6.64+0x300], R13 ;  /* 0x0003000d06005986 */ /* 0x0001e2000c101924 */
[-C--:B------:R-:W-:Y:S01]  /*162e0*/  FMUL R3, R124, R2.reuse ;  /* 0x000000027c037220 */ /* 0x080fe20000400000 */
[-C--:B------:R-:W-:Y:S01]  /*162f0*/  FMUL R125, R125, R2.reuse ;  /* 0x000000027d7d7220 */ /* 0x080fe20000400000 */
[----:B-1----:R-:W-:Y:S01]  /*16300*/  FMUL R11, R126, R2 ;  /* 0x000000027e0b7220 */ /* 0x002fe20000400000 */
[----:B0-----:R-:W-:Y:S02]  /*16310*/  @P2 MOV R6, R8 ;  /* 0x0000000800062202 */ /* 0x001fe40000000f00 */
        /* <DEDUP_REMOVED lines=11> */
[----:B------:R-:W-:Y:S01]  /*163d0*/  FMUL R127, R127, R2 ;  /* 0x000000027f7f7220 */ /* 0x000fe20000400000 */
[----:B------:R-:W-:Y:S02]  /*163e0*/  ISETP.GT.AND P6, PT, R0, 0xd1, P0 ;  /* 0x000000d10000780c */ /* 0x000fe400007c4270 */
[----:B0-----:R-:W-:Y:S01]  /*163f0*/  @P2 MOV R6, R8 ;  /* 0x0000000800062202 */ /* 0x001fe20000000f00 */
[----:B------:R-:W-:-:S02]  /*16400*/  @P2 IMAD.MOV.U32 R7, RZ, RZ, R9 ;  /* 0x000000ffff072224 */ /* 0x000fc400078e0009 */
[-C--:B------:R-:W-:Y:S01]  /*16410*/  FMUL R13, R128, R2.reuse ;  /* 0x00000002800d7220 */ /* 0x080fe20000400000 */
[-C--:B------:R-:W-:Y:S01]  /*16420*/  FMUL R129, R129, R2.reuse ;  /* 0x0000000281817220 */ /* 0x080fe20000400000 */
[-C--:B------:R-:W-:Y:S01]  /*16430*/  FMUL R3, R130, R2.reuse ;  /* 0x0000000282037220 */ /* 0x080fe20000400000 */
[----:B------:R0:W-:Y:S01]  /*16440*/  @P2 STG.E desc[UR36][R6.64+0x324], R127 ;  /* 0x0003247f06002986 */ /* 0x0001e2000c101924 */
[----:B------:R-:W-:-:S03]  /*16450*/  FMUL R131, R131, R2 ;  /* 0x0000000283837220 */ /* 0x000fc60000400000 */
[----:B------:R-:W-:Y:S01]  /*16460*/  @P3 STG.E desc[UR36][R4.64+0x340], R13 ;  /* 0x0003400d04003986 */ /* 0x000fe2000c101924 */
[----:B------:R-:W-:-:S03]  /*16470*/  ISETP.GT.AND P3, PT, R0, 0xd8, P0 ;  /* 0x000000d80000780c */ /* 0x000fc60000764270 */
[----:B------:R-:W-:Y:S01]  /*16480*/  @P5 STG.E desc[UR36][R4.64+0x344], R129 ;  /* 0x0003448104005986 */ /* 0x000fe2000c101924 */
[----:B0-----:R-:W-:Y:S02]  /*16490*/  @P4 MOV R6, R8 ;  /* 0x0000000800064202 */ /* 0x001fe40000000f00 */
        /* <DEDUP_REMOVED lines=10> */
[----:B------:R-:W-:Y:S01]  /*16540*/  ISETP.GT.AND P4, PT, R0, 0xe0, P1 ;  /* 0x000000e00000780c */ /* 0x000fe20000f84270 */
[----:B------:R-:W-:Y:S01]  /*16550*/  FMUL R13, R134, R2 ;  /* 0x00000002860d7220 */ /* 0x000fe20000400000 */
[----:B------:R-:W-:Y:S01]  /*16560*/  @P5 STG.E desc[UR36][R4.64+0x364], R133 ;  /* 0x0003648504005986 */ /* 0x000fe2000c101924 */
[----:B------:R-:W-:-:S03]  /*16570*/  ISETP.GT.AND P5, PT, R0, 0xe0, P0 ;  /* 0x000000e00000780c */ /* 0x000fc600007a4270 */
[----:B------:R1:W-:Y:S01]  /*16580*/  @P2 STG.E desc[UR36][R4.64+0x360], R11 ;  /* 0x0003600b04002986 */ /* 0x0003e2000c101924 */
[----:B0-----:R-:W-:Y:S01]  /*16590*/  @P3 MOV R6, R8 ;  /* 0x0000000800063202 */ /* 0x001fe20000000f00 */
[----:B------:R-:W-:Y:S01]  /*165a0*/  @P3 IMAD.MOV.U32 R7, RZ, RZ, R9 ;  /* 0x000000ffff073224 */ /* 0x000fe200078e0009 */
[----:B------:R-:W-:Y:S01]  /*165b0*/  ISETP.GT.AND P2, PT, R0, 0xe1, P1 ;  /* 0x000000e10000780c */ /* 0x000fe20000f44270 */
[-C--:B------:R-:W-:Y:S01]  /*165c0*/  FMUL R135, R135, R2.reuse ;  /* 0x0000000287877220 */ /* 0x080fe20000400000 */
[-C--:B------:R-:W-:Y:S02]  /*165d0*/  FMUL R3, R136, R2.reuse ;  /* 0x0000000288037220 */ /* 0x080fe40000400000 */
[----:B------:R0:W-:Y:S01]  /*165e0*/  @P3 STG.E desc[UR36][R6.64+0x360], R13 ;  /* 0x0003600d06003986 */ /* 0x0001e2000c101924 */
[----:B------:R-:W-:Y:S01]  /*165f0*/  ISETP.GT.AND P3, PT, R0, 0xe1, P0 ;  /* 0x000000e10000780c */ /* 0x000fe20000764270 */
[-C--:B------:R-:W-:Y:S01]  /*16600*/  FMUL R137, R137, R2.reuse ;  /* 0x0000000289897220 */ /* 0x080fe20000400000 */
[----:B-1----:R-:W-:Y:S01]  /*16610*/  FMUL R11, R138, R2 ;  /* 0x000000028a0b7220 */ /* 0x002fe20000400000 */
[----:B0-----:R-:W-:-:S02]  /*16620*/  @P6 MOV R6, R8 ;  /* 0x0000000800066202 */ /* 0x001fc40000000f00 */
[----:B------:R-:W-:-:S05]  /*16630*/  @P6 MOV R7, R9 ;  /* 0x0000000900076202 */ /* 0x000fca0000000f00 */
[----:B------:R0:W-:Y:S04]  /*16640*/  @P6 STG.E desc[UR36][R6.64+0x364], R135 ;  /* 0x0003648706006986 */ /* 0x0001e8000c101924 */
[----:B------:R1:W-:Y:S01]  /*16650*/  @P4 STG.E desc[UR36][R4.64+0x380], R3 ;  /* 0x0003800304004986 */ /* 0x0003e2000c101924 */
[C---:B------:R-:W-:Y:S02]  /*16660*/  ISETP.GT.AND P4, PT, R0.reuse, 0xe8, P0 ;  /* 0x000000e80000780c */ /* 0x040fe40000784270 */
[C---:B------:R-:W-:Y:S01]  /*16670*/  ISETP.GT.AND P6, PT, R0.reuse, 0xe9, P1 ;  /* 0x000000e90000780c */ /* 0x040fe20000fc4270 */
[----:B------:R-:W-:Y:S01]  /*16680*/  @P2 STG.E desc[UR36][R4.64+0x384], R137 ;  /* 0x0003848904002986 */ /* 0x000fe2000c101924 */
[----:B------:R-:W-:Y:S01]  /*16690*/  ISETP.GT.AND P2, PT, R0, 0xe8, P1 ;  /* 0x000000e80000780c */ /* 0x000fe20000f44270 */
[----:B0-----:R-:W-:Y:S01]  /*166a0*/  @P5 IMAD.MOV.U32 R6, RZ, RZ, R8 ;  /* 0x000000ffff065224 */ /* 0x001fe200078e0008 */
[----:B------:R-:W-:Y:S01]  /*166b0*/  @P5 MOV R7, R9 ;  /* 0x0000000900075202 */ /* 0x000fe20000000f00 */
[----:B------:R-:W-:-:S04]  /*166c0*/  FMUL R139, R139, R2 ;  /* 0x000000028b8b7220 */ /* 0x000fc80000400000 */
[----:B------:R0:W-:Y:S01]  /*166d0*/  @P5 STG.E desc[UR36][R6.64+0x380], R11 ;  /* 0x0003800b06005986 */ /* 0x0001e2000c101924 */
[----:B------:R-:W-:Y:S01]  /*166e0*/  ISETP.GT.AND P5, PT, R0, 0xe9, P0 ;  /* 0x000000e90000780c */ /* 0x000fe200007a4270 */
[-C--:B-1----:R-:W-:Y:S01]  /*166f0*/  FMUL R3, R140, R2.reuse ;  /* 0x000000028c037220 */ /* 0x082fe20000400000 */
[-C--:B------:R-:W-:Y:S01]  /*16700*/  FMUL R141, R141, R2.reuse ;  /* 0x000000028d8d7220 */ /* 0x080fe20000400000 */
[----:B------:R-:W-:Y:S01]  /*16710*/  FMUL R13, R142, R2 ;  /* 0x000000028e0d7220 */ /* 0x000fe20000400000 */
[----:B0-----:R-:W-:Y:S01]  /*16720*/  @P3 MOV R6, R8 ;  /* 0x0000000800063202 */ /* 0x001fe20000000f00 */
[----:B------:R-:W-:-:S05]  /*16730*/  @P3 IMAD.MOV.U32 R7, RZ, RZ, R9 ;  /* 0x000000ffff073224 */ /* 0x000fca00078e0009 */
[----:B------:R0:W-:Y:S01]  /*16740*/  @P3 STG.E desc[UR36][R6.64+0x384], R139 ;  /* 0x0003848b06003986 */ /* 0x0001e2000c101924 */
[----:B------:R-:W-:-:S03]  /*16750*/  ISETP.GT.AND P3, PT, R0, 0xf0, P1 ;  /* 0x000000f00000780c */ /* 0x000fc60000f64270 */
[----:B------:R-:W-:Y:S04]  /*16760*/  @P2 STG.E desc[UR36][R4.64+0x3a0], R3 ;  /* 0x0003a00304002986 */ /* 0x000fe8000c101924 */
[----:B------:R-:W-:Y:S01]  /*16770*/  @P6 STG.E desc[UR36][R4.64+0x3a4], R141 ;  /* 0x0003a48d04006986 */ /* 0x000fe2000c101924 */
[----:B0-----:R-:W-:Y:S02]  /*16780*/  @P4 MOV R6, R8 ;  /* 0x0000000800064202 */ /* 0x001fe40000000f00 */
[----:B------:R-:W-:-:S05]  /*16790*/  @P4 MOV R7, R9 ;  /* 0x0000000900074202 */ /* 0x000fca0000000f00 */
[----:B------:R0:W-:Y:S01]  /*167a0*/  @P4 STG.E desc[UR36][R6.64+0x3a0], R13 ;  /* 0x0003a00d06004986 */ /* 0x0001e2000c101924 */
[C---:B------:R-:W-:Y:S01]  /*167b0*/  ISETP.GT.AND P4, PT, R0.reuse, 0xf0, P0 ;  /* 0x000000f00000780c */ /* 0x040fe20000784270 */
[-C--:B------:R-:W-:Y:S01]  /*167c0*/  FMUL R143, R143, R2.reuse ;  /* 0x000000028f8f7220 */ /* 0x080fe20000400000 */
[----:B------:R-:W-:Y:S01]  /*167d0*/  ISETP.GT.AND P2, PT, R0, 0xf1, P1 ;  /* 0x000000f10000780c */ /* 0x000fe20000f44270 */
[-C--:B------:R-:W-:Y:S01]  /*167e0*/  FMUL R11, R144, R2.reuse ;  /* 0x00000002900b7220 */ /* 0x080fe20000400000 */
[----:B------:R-:W-:Y:S01]  /*167f0*/  ISETP.GT.AND P6, PT, R0, 0xf1, P0 ;  /* 0x000000f10000780c */ /* 0x000fe200007c4270 */
[----:B0-----:R-:W-:Y:S01]  /*16800*/  @P5 IMAD.MOV.U32 R6, RZ, RZ, R8 ;  /* 0x000000ffff065224 */ /* 0x001fe200078e0008 */
[----:B------:R-:W-:Y:S01]  /*16810*/  @P5 MOV R7, R9 ;  /* 0x0000000900075202 */ /* 0x000fe20000000f00 */
[----:B------:R-:W-:-:S04]  /*16820*/  FMUL R145, R145, R2 ;  /* 0x0000000291917220 */ /* 0x000fc80000400000 */
[----:B------:R0:W-:Y:S01]  /*16830*/  @P5 STG.E desc[UR36][R6.64+0x3a4], R143 ;  /* 0x0003a48f06005986 */ /* 0x0001e2000c101924 */
[----:B------:R-:W-:-:S03]  /*16840*/  ISETP.GT.AND P5, PT, R0, 0xf8, P0 ;  /* 0x000000f80000780c */ /* 0x000fc600007a4270 */
[----:B------:R1:W-:Y:S01]  /*16850*/  @P3 STG.E desc[UR36][R4.64+0x3c0], R11 ;  /* 0x0003c00b04003986 */ /* 0x0003e2000c101924 */
[----:B------:R-:W-:Y:S01]  /*16860*/  ISETP.GT.AND P3, PT, R0, 0xf8, P1 ;  /* 0x000000f80000780c */ /* 0x000fe20000f64270 */
[----:B------:R-:W-:Y:S01]  /*16870*/  FMUL R3, R146, R2 ;  /* 0x0000000292037220 */ /* 0x000fe20000400000 */
[C---:B------:R-:W-:Y:S01]  /*16880*/  ISETP.GT.AND P1, PT, R0.reuse, 0xf9, P1 ;  /* 0x000000f90000780c */ /* 0x040fe20000f24270 */
[----:B------:R-:W-:Y:S01]  /*16890*/  @P2 STG.E desc[UR36][R4.64+0x3c4], R145 ;  /* 0x0003c49104002986 */ /* 0x000fe2000c101924 */
[----:B0-----:R-:W-:Y:S01]  /*168a0*/  @P4 MOV R6, R8 ;  /* 0x0000000800064202 */ /* 0x001fe20000000f00 */
[----:B------:R-:W-:Y:S01]  /*168b0*/  @P4 IMAD.MOV.U32 R7, RZ, RZ, R9 ;  /* 0x000000ffff074224 */ /* 0x000fe200078e0009 */
[----:B------:R-:W-:Y:S01]  /*168c0*/  ISETP.GT.AND P0, PT, R0, 0xf9, P0 ;  /* 0x000000f90000780c */ /* 0x000fe20000704270 */
[-C--:B------:R-:W-:Y:S01]  /*168d0*/  FMUL R147, R147, R2.reuse ;  /* 0x0000000293937220 */ /* 0x080fe20000400000 */
[-C--:B------:R-:W-:Y:S02]  /*168e0*/  FMUL R13, R148, R2.reuse ;  /* 0x00000002940d7220 */ /* 0x080fe40000400000 */
[----:B------:R0:W-:Y:S01]  /*168f0*/  @P4 STG.E desc[UR36][R6.64+0x3c0], R3 ;  /* 0x0003c00306004986 */ /* 0x0001e2000c101924 */
[-C--:B------:R-:W-:Y:S01]  /*16900*/  FMUL R149, R149, R2.reuse ;  /* 0x0000000295957220 */ /* 0x080fe20000400000 */
[-C--:B-1----:R-:W-:Y:S01]  /*16910*/  FMUL R11, R150, R2.reuse ;  /* 0x00000002960b7220 */ /* 0x082fe20000400000 */
[----:B------:R-:W-:Y:S01]  /*16920*/  FMUL R151, R151, R2 ;  /* 0x0000000297977220 */ /* 0x000fe20000400000 */
[----:B0-----:R-:W-:-:S02]  /*16930*/  @P6 MOV R6, R8 ;  /* 0x0000000800066202 */ /* 0x001fc40000000f00 */
[----:B------:R-:W-:-:S05]  /*16940*/  @P6 MOV R7, R9 ;  /* 0x0000000900076202 */ /* 0x000fca0000000f00 */
[----:B------:R-:W-:Y:S04]  /*16950*/  @P6 STG.E desc[UR36][R6.64+0x3c4], R147 ;  /* 0x0003c49306006986 */ /* 0x000fe8000c101924 */
[----:B------:R-:W-:Y:S04]  /*16960*/  @P3 STG.E desc[UR36][R4.64+0x3e0], R13 ;  /* 0x0003e00d04003986 */ /* 0x000fe8000c101924 */
[----:B------:R0:W-:Y:S02]  /*16970*/  @P1 STG.E desc[UR36][R4.64+0x3e4], R149 ;  /* 0x0003e49504001986 */ /* 0x0001e4000c101924 */
[----:B0-----:R-:W-:Y:S01]  /*16980*/  @P5 IMAD.MOV.U32 R4, RZ, RZ, R8 ;  /* 0x000000ffff045224 */ /* 0x001fe200078e0008 */
[----:B------:R-:W-:-:S05]  /*16990*/  @P5 MOV R5, R9 ;  /* 0x0000000900055202 */ /* 0x000fca0000000f00 */
[----:B------:R0:W-:Y:S04]  /*169a0*/  @P5 STG.E desc[UR36][R4.64+0x3e0], R11 ;  /* 0x0003e00b04005986 */ /* 0x0001e8000c101924 */
[----:B------:R0:W-:Y:S02]  /*169b0*/  @P0 STG.E desc[UR36][R8.64+0x3e4], R151 ;  /* 0x0003e49708000986 */ /* 0x0001e4000c101924 */
.L_x_542:
[----:B------:R-:W-:Y:S05]  /*169c0*/  BSYNC B0 ;  /* 0x0000000000007941 */ /* 0x000fea0003800000 */
.L_x_34:
[----:B0-----:R-:W5:Y:S04]  /*169d0*/  LDL.LU R5, [R1+0x200] ;  /* 0x0002000001057983 */ /* 0x001f680000300800 */
[----:B------:R-:W5:Y:S01]  /*169e0*/  LDL.LU R4, [R1+0x204] ;  /* 0x0002040001047983 */ /* 0x000f620000300800 */
[----:B------:R-:W-:Y:S01]  /*169f0*/  ULDC UR4, c[0x0][0xc] ;  /* 0x0000030000047ab9 */ /* 0x000fe20000000800 */
[----:B------:R-:W-:Y:S01]  /*16a00*/  ULDC UR5, c[0x0][0x10] ;  /* 0x0000040000057ab9 */ /* 0x000fe20000000800 */
[----:B------:R-:W5:Y:S01]  /*16a10*/  LDC R3, c[0x0][0x14] ;  /* 0x00000500ff037b82 */ /* 0x000f620000000800 */
[----:B------:R-:W-:Y:S01]  /*16a20*/  UIMAD.WIDE.U32 UR4, UR4, UR5, URZ ;  /* 0x00000005040472a5 */ /* 0x000fe2000f8e003f */
[----:B------:R-:W-:Y:S01]  /*16a30*/  PRMT R0, RZ, 0x7610, R0 ;  /* 0x00007610ff007816 */ /* 0x000fe20000000000 */
[----:B------:R-:W-:Y:S01]  /*16a40*/  UMOV UR42, 0xffffffff ;  /* 0xffffffff002a7882 */ /* 0x000fe20000000000 */
[----:B------:R-:W-:-:S03]  /*16a50*/  UMOV UR43, 0xffffffff ;  /* 0xffffffff002b7882 */ /* 0x000fc60000000000 */
[----:B-----5:R-:W-:-:S04]  /*16a60*/  IMAD.WIDE.U32 R4, R3, UR4, R4 ;  /* 0x0000000403047c25 */ /* 0x020fc8000f8e0004 */
[----:B------:R-:W-:Y:S01]  /*16a70*/  IMAD R3, R3, UR5, RZ ;  /* 0x0000000503037c24 */ /* 0x000fe2000f8e02ff */
[----:B------:R-:W-:Y:S01]  /*16a80*/  ULDC.64 UR4, c[0x0][0x650] ;  /* 0x0001940000047ab9 */ /* 0x000fe20000000a00 */
[----:B------:R-:W-:Y:S01]  /*16a90*/  IMAD.MOV.U32 R7, RZ, RZ, R4 ;  /* 0x000000ffff077224 */ /* 0x000fe200078e0004 */
[----:B------:R-:W-:Y:S02]  /*16aa0*/  ISETP.GE.U32.AND P0, PT, R4, UR4, PT ;  /* 0x0000000404007c0c */ /* 0x000fe4000bf06070 */
[----:B------:R-:W-:-:S04]  /*16ab0*/  IADD3 R6, R5, R3, RZ ;  /* 0x0000000305067210 */ /* 0x000fc80007ffe0ff */
[----:B------:R-:W-:Y:S01]  /*16ac0*/  ISETP.GE.U32.AND.EX P0, PT, R6, UR5, PT, P0 ;  /* 0x0000000506007c0c */ /* 0x000fe2000bf06100 */
[----:B------:R0:W-:Y:S04]  /*16ad0*/  STL [R1+0x200], R6 ;  /* 0x0002000601007387 */ /* 0x0001e80000100800 */
[----:B------:R0:W-:Y:S08]  /*16ae0*/  STL [R1+0x204], R7 ;  /* 0x0002040701007387 */ /* 0x0001f00000100800 */
[----:B------:R-:W-:Y:S05]  /*16af0*/  @P0 BRA `(.L_x_543) ;  /* 0x0000000400880947 */ /* 0x000fea0003800000 */
[----:B------:R-:W5:Y:S01]  /*16b00*/  S2UR UR6, SR_CTAID.X ;  /* 0x00000000000679c3 */ /* 0x000f620000002500 */
[----:B------:R-:W-:Y:S01]  /*16b10*/  ULDC.64 UR12, c[0x0][0x628] ;  /* 0x00018a00000c7ab9 */ /* 0x000fe20000000a00 */
[----:B------:R-:W-:Y:S01]  /*16b20*/  ULDC UR4, c[0x0][0x150] ;  /* 0x0000540000047ab9 */ /* 0x000fe20000000800 */
[----:B------:R-:W-:Y:S01]  /*16b30*/  ISETP.NE.U32.AND P0, PT, RZ, UR12, PT ;  /* 0x0000000cff007c0c */ /* 0x000fe2000bf05070 */
[----:B------:R-:W-:Y:S01]  /*16b40*/  ULDC UR15, c[0x0][0x630] ;  /* 0x00018c00000f7ab9 */ /* 0x000fe20000000800 */
[C---:B------:R-:W-:Y:S01]  /*16b50*/  R2UR UR16, R7.reuse ;  /* 0x00000000071072ca */ /* 0x040fe200000e0000 */
[----:B------:R-:W-:Y:S01]  /*16b60*/  ULDC UR19, c[0x0][0x154] ;  /* 0x0000550000137ab9 */ /* 0x000fe20000000800 */
[----:B------:R-:W-:Y:S01]  /*16b70*/  ISETP.NE.AND.EX P0, PT, RZ, UR13, PT, P0 ;  /* 0x0000000dff007c0c */ /* 0x000fe2000bf05300 */
[----:B------:R-:W0:Y:S01]  /*16b80*/  S2UR UR18, SR_CTAID.Y ;  /* 0x00000000001279c3 */ /* 0x000e220000002600 */
[----:B------:R-:W-:Y:S02]  /*16b90*/  R2UR UR17, R6 ;  /* 0x00000000061172ca */ /* 0x000fe400000e0000 */
[----:B------:R-:W-:-:S02]  /*16ba0*/  R2UR UR10, R7 ;  /* 0x00000000070a72ca */ /* 0x000fc400000e0000 */
[----:B------:R-:W-:Y:S02]  /*16bb0*/  R2UR UR11, R6 ;  /* 0x00000000060b72ca */ /* 0x000fe400000e0000 */
[----:B-----5:R-:W-:-:S05]  /*16bc0*/  I2FP.F32.U32 R0, UR6 ;  /* 0x0000000600007c45 */ /* 0x020fca0008201000 */
[----:B------:R-:W-:-:S04]  /*16bd0*/  FMUL R0, R0, UR4 ;  /* 0x0000000400007c20 */ /* 0x000fc80008400000 */
[----:B------:R0:W0:Y:S01]  /*16be0*/  F2I.U32.TRUNC.NTZ R3, R0 ;  /* 0x0000000000037305 */ /* 0x000022000020f000 */
        /* <DEDUP_REMOVED lines=13> */
.L_x_544:
[----:B------:R-:W-:Y:S01]  /*16cc0*/  USHF.R.U64 UR43, UR10, UR15, UR11 ;  /* 0x0000000f0a2b7299 */ /* 0x000fe2000800120b */
[----:B0-----:R-:W-:Y:S01]  /*16cd0*/  I2FP.F32.U32 R0, UR18 ;  /* 0x0000001200007c45 */ /* 0x001fe20008201000 */
[----:B------:R-:W-:Y:S02]  /*16ce0*/  USHF.R.U32.HI UR4, URZ, UR15, UR11 ;  /* 0x0000000f3f047299 */ /* 0x000fe4000801160b */
[----:B------:R-:W-:Y:S02]  /*16cf0*/  UIADD3 UR10, UP0, URZ, -UR43, URZ ;  /* 0x8000002b3f0a7290 */ /* 0x000fe4000ff1e03f */
[----:B------:R-:W-:Y:S01]  /*16d00*/  FMUL R0, R0, UR19 ;  /* 0x0000001300007c20 */ /* 0x000fe20008400000 */
[----:B------:R-:W-:Y:S01]  /*16d10*/  ULDC.64 UR12, c[0x0][0x620] ;  /* 0x00018800000c7ab9 */ /* 0x000fe20000000a00 */
[----:B------:R-:W-:Y:S01]  /*16d20*/  UIADD3.X UR4, URZ, ~UR4, URZ, UP0, !UPT ;  /* 0x800000043f047290 */ /* 0x000fe200087fe43f */
[----:B------:R-:W-:Y:S01]  /*16d30*/  UMOV UR8, UR16 ;  /* 0x0000001000087c82 */ /* 0x000fe20008000000 */
[----:B------:R-:W-:-:S02]  /*16d40*/  UMOV UR9, UR17 ;  /* 0x0000001100097c82 */ /* 0x000fc40008000000 */
[----:B------:R-:W-:Y:S01]  /*16d50*/  UIMAD UR4, UR4, UR12, URZ ;  /* 0x0000000c040472a4 */ /* 0x000fe2000f8e023f */
[----:B------:R-:W0:Y:S01]  /*16d60*/  F2I.U32.TRUNC.NTZ R0, R0 ;  /* 0x0000000000007305 */ /* 0x000e22000020f000 */
[----:B------:R-:W-:Y:S01]  /*16d70*/  UIMAD.WIDE.U32 UR8, UR10, UR12, UR8 ;  /* 0x0000000c0a0872a5 */ /* 0x000fe2000f8e0008 */
[----:B------:R-:W-:Y:S01]  /*16d80*/  R2UR UR12, R3 ;  /* 0x00000000030c72ca */ /* 0x000fe200000e0000 */
[----:B------:R-:W-:Y:S01]  /*16d90*/  UIMAD UR10, UR10, UR13, UR4 ;  /* 0x0000000d0a0a72a4 */ /* 0x000fe2000f8e0204 */
[----:B------:R-:W-:Y:S01]  /*16da0*/  ULDC UR11, c[0x0][0x618] ;  /* 0x00018600000b7ab9 */ /* 0x000fe20000000800 */
[----:B------:R-:W-:Y:S02]  /*16db0*/  ULDC UR21, c[0x0][0x658] ;  /* 0x0001960000157ab9 */ /* 0x000fe40000000800 */
[----:B------:R-:W-:Y:S01]  /*16dc0*/  UIADD3 UR9, UR9, UR10, URZ ;  /* 0x0000000a09097290 */ /* 0x000fe2000fffe03f */
[----:B------:R-:W-:Y:S01]  /*16dd0*/  UMOV UR15, 0xffffffff ;  /* 0xffffffff000f7882 */ /* 0x000fe20000000000 */
[----:B------:R-:W-:Y:S01]  /*16de0*/  ULDC.64 UR4, c[0x0][0x640] ;  /* 0x0001900000047ab9 */ /* 0x000fe20000000a00 */
[----:B------:R-:W-:Y:S01]  /*16df0*/  USHF.L.U32 UR15, UR15, UR21, URZ ;  /* 0x000000150f0f7299 */ /* 0x000fe2000800063f */
[----:B------:R-:W-:Y:S01]  /*16e00*/  ISETP.NE.U32.AND P0, PT, RZ, UR4, PT ;  /* 0x00000004ff007c0c */ /* 0x000fe2000bf05070 */
[----:B------:R-:W-:-:S02]  /*16e10*/  USHF.R.U64 UR16, UR8, UR11, UR9 ;  /* 0x0000000b08107299 */ /* 0x000fc40008001209 */
[----:B------:R-:W-:Y:S01]  /*16e20*/  USHF.R.U32.HI UR8, URZ, UR11, UR9 ;  /* 0x0000000b3f087299 */ /* 0x000fe20008011609 */
[----:B0-----:R-:W-:Y:S01]  /*16e30*/  R2UR UR14, R0 ;  /* 0x00000000000e72ca */ /* 0x001fe200000e0000 */
[----:B------:R-:W-:Y:S01]  /*16e40*/  ULDC UR17, c[0x0][0x608] ;  /* 0x0001820000117ab9 */ /* 0x000fe20000000800 */
[----:B------:R-:W-:Y:S01]  /*16e50*/  ULOP3.LUT UR41, URZ, UR15, URZ, 0x33, !UPT ;  /* 0x0000000f3f297292 */ /* 0x000fe2000f8e333f */
[----:B------:R-:W-:Y:S01]  /*16e60*/  ISETP.NE.AND.EX P0, PT, RZ, UR5, PT, P0 ;  /* 0x00000005ff007c0c */ /* 0x000fe2000bf05300 */
[----:B------:R-:W-:Y:S02]  /*16e70*/  USHF.R.U64 UR15, UR16, UR17, UR8 ;  /* 0x00000011100f7299 */ /* 0x000fe40008001208 */
[----:B------:R-:W-:Y:S02]  /*16e80*/  USHF.R.U32.HI UR8, URZ, UR17, UR8 ;  /* 0x000000113f087299 */ /* 0x000fe40008011608 */
[----:B------:R-:W-:Y:S02]  /*16e90*/  UIADD3 UR12, -UR12, URZ, URZ ;  /* 0x0000003f0c0c7290 */ /* 0x000fe4000fffe13f */
[----:B------:R-:W-:Y:S01]  /*16ea0*/  USHF.R.U64 UR17, UR15, UR21, UR8 ;  /* 0x000000150f117299 */ /* 0x000fe20008001208 */
[----:B------:R-:W-:Y:S01]  /*16eb0*/  UMOV UR19, 0x1 ;  /* 0x0000000100137882 */ /* 0x000fe20000000000 */
[----:B------:R-:W-:Y:S01]  /*16ec0*/  ULDC UR13, c[0x0][0x144] ;  /* 0x00005100000d7ab9 */ /* 0x000fe20000000800 */
[----:B------:R-:W-:Y:S01]  /*16ed0*/  ULDC UR7, c[0x0][0x600] ;  /* 0x0001800000077ab9 */ /* 0x000fe20000000800 */
[----:B------:R-:W-:-:S02]  /*16ee0*/  USHF.L.U32 UR24, UR19, UR21, URZ ;  /* 0x0000001513187299 */ /* 0x000fc4000800063f */
[----:B------:R-:W-:Y:S02]  /*16ef0*/  USHF.R.U32.HI UR8, URZ, UR21, UR8 ;  /* 0x000000153f087299 */ /* 0x000fe40008011608 */
[----:B------:R-:W-:Y:S02]  /*16f00*/  UIMAD UR21, UR13, UR12, UR6 ;  /* 0x0000000c0d1572a4 */ /* 0x000fe4000f8e0206 */
[----:B------:R-:W-:Y:S02]  /*16f10*/  UIADD3 UR20, UR7, -0x1, URZ ;  /* 0xffffffff07147890 */ /* 0x000fe4000fffe03f */
[----:B------:R-:W-:Y:S01]  /*16f20*/  UIADD3 UR19, -UR14, URZ, URZ ;  /* 0x0000003f0e137290 */ /* 0x000fe2000fffe13f */
[----:B------:R-:W-:Y:S01]  /*16f30*/  ULDC UR25, c[0x0][0x148] ;  /* 0x0000520000197ab9 */ /* 0x000fe20000000800 */
[----:B------:R-:W-:Y:S01]  /*16f40*/  ULDC UR22, c[0x0][0x648] ;  /* 0x0001920000167ab9 */ /* 0x000fe20000000800 */
[----:B------:R-:W-:Y:S01]  /*16f50*/  ULDC UR23, c[0x0][0x638] ;  /* 0x00018e0000177ab9 */ /* 0x000fe20000000800 */
        /* <DEDUP_REMOVED lines=14> */
.L_x_545:
[----:B------:R-:W-:Y:S01]  /*17040*/  UISETP.NE.AND UP0, UPT, UR45, URZ, UPT ;  /* 0x0000003f2d00728c */ /* 0x000fe2000bf05270 */
[----:B------:R-:W-:Y:S01]  /*17050*/  MOV R0, 0x1 ;  /* 0x0000000100007802 */ /* 0x000fe20000000f00 */
[----:B------:R-:W-:Y:S02]  /*17060*/  USHF.R.U64 UR4, UR6, UR22, UR8 ;  /* 0x0000001606047299 */ /* 0x000fe40008001208 */
[----:B------:R-:W-:Y:S02]  /*17070*/  ULOP3.LUT UR41, UR15, UR41, URZ, 0xc0, !UPT ;  /* 0x000000290f297292 */ /* 0x000fe4000f8ec03f */
[----:B------:R-:W-:Y:S02]  /*17080*/  UIADD3 UR5, -UR4, URZ, URZ ;  /* 0x0000003f04057290 */ /* 0x000fe4000fffe13f */
[----:B------:R-:W-:Y:S02]  /*17090*/  UIMAD UR41, UR24, UR4, UR41 ;  /* 0x00000004182972a4 */ /* 0x000fe4000f8e0229 */
[----:B------:R-:W-:-:S02]  /*170a0*/  ULOP3.LUT UR16, UR16, UR20, URZ, 0xc0, !UPT ;  /* 0x0000001410107292 */ /* 0x000fc4000f8ec03f */
[----:B------:R-:W-:Y:S02]  /*170b0*/  @UP0 UIMAD UR21, UR25, UR19, UR18 ;  /* 0x00000013191502a4 */ /* 0x000fe4000f8e0212 */
[----:B------:R-:W-:-:S03]  /*170c0*/  UIMAD UR4, UR5, UR23, UR17 ;  /* 0x00000017050472a4 */ /* 0x000fc6000f8e0211 */
[----:B------:R-:W-:Y:S01]  /*170d0*/  ULDC UR5, c[0x0][0x610] ;  /* 0x0001840000057ab9 */ /* 0x000fe20000000800 */
[----:B------:R-:W-:Y:S02]  /*170e0*/  UIMAD UR4, UR4, UR7, UR16 ;  /* 0x00000007040472a4 */ /* 0x000fe4000f8e0210 */
[----:B------:R-:W-:-:S04]  /*170f0*/  UIMAD UR41, UR41, UR5, UR21 ;  /* 0x00000005292972a4 */ /* 0x000fc8000f8e0215 */
[----:B------:R-:W-:Y:S02]  /*17100*/  USEL UR42, UR4, UR41, !UP0 ;  /* 0x00000029042a7287 */ /* 0x000fe4000c000000 */
[----:B------:R-:W-:-:S12]  /*17110*/  USEL UR41, UR41, UR4, !UP0 ;  /* 0x0000000429297287 */ /* 0x000fd8000c000000 */
.L_x_543:
[----:B------:R-:W-:-:S13]  /*17120*/  LOP3.LUT P0, RZ, R0, 0xff, RZ, 0xc0, !PT ;  /* 0x000000ff00ff7812 */ /* 0x000fda000780c0ff */
[----:B------:R-:W-:Y:S05]  /*17130*/  @P0 BRA `(.L_x_546) ;  /* 0xfffffea000940947 */ /* 0x000fea000383ffff */
[----:B------:R-:W-:Y:S05]  /*17140*/  EXIT ;  /* 0x000000000000794d */ /* 0x000fea0003800000 */
.L_x_7:
[----:B------:R-:W2:Y:S01]  /*17150*/  LDL R5, [R1+0x204] ;  /* 0x0002040001057983 */ /* 0x000ea20000100800 */
[----:B------:R-:W-:-:S03]  /*17160*/  ULDC.64 UR4, c[0x0][0x650] ;  /* 0x0001940000047ab9 */ /* 0x000fc60000000a00 */
[----:B------:R-:W3:Y:S01]  /*17170*/  LDL R2, [R1+0x200] ;  /* 0x0002000001027983 */ /* 0x000ee20000100800 */
[----:B------:R-:W-:Y:S01]  /*17180*/  PRMT R0, RZ, 0x7610, R0 ;  /* 0x00007610ff007816 */ /* 0x000fe20000000000 */
[----:B------:R-:W-:Y:S01]  /*17190*/  IMAD.MOV.U32 R3, RZ, RZ, -0x1 ;  /* 0xffffffffff037424 */ /* 0x000fe200078e00ff */
[----:B------:R-:W-:Y:S02]  /*171a0*/  MOV R4, 0xffffffff ;  /* 0xffffffff00047802 */ /* 0x000fe40000000f00 */
[----:B------:R-:W-:Y:S02]  /*171b0*/  MOV R10, 0xffffffff ;  /* 0xffffffff000a7802 */ /* 0x000fe40000000f00 */
[----:B--2---:R-:W-:-:S04]  /*171c0*/  ISETP.GE.U32.AND P0, PT, R5, UR4, PT ;  /* 0x0000000405007c0c */ /* 0x004fc8000bf06070 */
[----:B---3--:R-:W-:-:S13]  /*171d0*/  ISETP.GE.U32.AND.EX P0, PT, R2, UR5, PT, P0 ;  /* 0x0000000502007c0c */ /* 0x008fda000bf06100 */
        /* <DEDUP_REMOVED lines=21> */
.L_x_548:
[----:B------:R-:W-:Y:S01]  /*17330*/  USHF.R.U64 UR4, UR14, UR19, UR15 ;  /* 0x000000130e047299 */ /* 0x000fe2000800120f */
[----:B------:R-:W-:Y:S01]  /*17340*/  R2UR UR7, R2 ;  /* 0x00000000020772ca */ /* 0x000fe200000e0000 */
[----:B------:R-:W-:Y:S02]  /*17350*/  USHF.R.U32.HI UR5, URZ, UR19, UR15 ;  /* 0x000000133f057299 */ /* 0x000fe4000801160f */
[----:B------:R-:W-:Y:S01]  /*17360*/  UIADD3 UR13, UP0, URZ, -UR4, URZ ;  /* 0x800000043f0d7290 */ /* 0x000fe2000ff1e03f */
[----:B------:R-:W-:Y:S01]  /*17370*/  ULDC.64 UR14, c[0x0][0x620] ;  /* 0x00018800000e7ab9 */ /* 0x000fe20000000a00 */
[----:B------:R-:W-:Y:S02]  /*17380*/  UMOV UR6, UR20 ;  /* 0x0000001400067c82 */ /* 0x000fe40008000000 */
[----:B------:R-:W-:Y:S02]  /*17390*/  UIADD3.X UR5, URZ, ~UR5, URZ, UP0, !UPT ;  /* 0x800000053f057290 */ /* 0x000fe400087fe43f */
[----:B------:R-:W-:-:S02]  /*173a0*/  UISETP.NE.AND UP1, UPT, UR45, URZ, UPT ;  /* 0x0000003f2d00728c */ /* 0x000fc4000bf25270 */
[----:B------:R-:W-:Y:S02]  /*173b0*/  UIMAD UR5, UR5, UR14, URZ ;  /* 0x0000000e050572a4 */ /* 0x000fe4000f8e023f */
[----:B------:R-:W-:Y:S02]  /*173c0*/  UIMAD.WIDE.U32 UR6, UR13, UR14, UR6 ;  /* 0x0000000e0d0672a5 */ /* 0x000fe4000f8e0006 */
[----:B------:R-:W-:Y:S01]  /*173d0*/  UIMAD UR5, UR13, UR15, UR5 ;  /* 0x0000000f0d0572a4 */ /* 0x000fe2000f8e0205 */
[----:B------:R-:W-:Y:S02]  /*173e0*/  ULDC UR14, c[0x0][0x608] ;  /* 0x00018200000e7ab9 */ /* 0x000fe40000000800 */
[----:B------:R-:W-:Y:S01]  /*173f0*/  ULDC UR13, c[0x0][0x618] ;  /* 0x00018600000d7ab9 */ /* 0x000fe20000000800 */
[----:B------:R-:W-:Y:S01]  /*17400*/  UIADD3 UR5, UR7, UR5, URZ ;  /* 0x0000000507057290 */ /* 0x000fe2000fffe03f */
[----:B------:R-:W-:Y:S01]  /*17410*/  ULDC UR22, c[0x0][0x658] ;  /* 0x0001960000167ab9 */ /* 0x000fe20000000800 */
[----:B------:R-:W-:-:S02]  /*17420*/  @UP1 UIMAD UR8, UR11, UR12, UR10 ;  /* 0x0000000c0b0812a4 */ /* 0x000fc4000f8e020a */
[----:B------:R-:W-:Y:S02]  /*17430*/  USHF.R.U64 UR17, UR6, UR13, UR5 ;  /* 0x0000000d06117299 */ /* 0x000fe40008001205 */
[----:B------:R-:W-:Y:S01]  /*17440*/  USHF.R.U32.HI UR5, URZ, UR13, UR5 ;  /* 0x0000000d3f057299 */ /* 0x000fe20008011605 */
[----:B------:R-:W-:Y:S01]  /*17450*/  ULDC.64 UR6, c[0x0][0x640] ;  /* 0x0001900000067ab9 */ /* 0x000fe20000000a00 */
[----:B------:R-:W-:Y:S01]  /*17460*/  UMOV UR10, 0xffffffff ;  /* 0xffffffff000a7882 */ /* 0x000fe20000000000 */
[----:B------:R-:W-:Y:S01]  /*17470*/  ISETP.NE.U32.AND P0, PT, RZ, UR6, PT ;  /* 0x00000006ff007c0c */ /* 0x000fe2000bf05070 */
[----:B------:R-:W-:Y:S02]  /*17480*/  USHF.R.U64 UR18, UR17, UR14, UR5 ;  /* 0x0000000e11127299 */ /* 0x000fe40008001205 */
[----:B------:R-:W-:Y:S01]  /*17490*/  USHF.R.U32.HI UR5, URZ, UR14, UR5 ;  /* 0x0000000e3f057299 */ /* 0x000fe20008011605 */
[----:B------:R-:W-:Y:S01]  /*174a0*/  ISETP.NE.AND.EX P0, PT, RZ, UR7, PT, P0 ;  /* 0x00000007ff007c0c */ /* 0x000fe2000bf05300 */
[----:B------:R-:W-:-:S02]  /*174b0*/  USHF.L.U32 UR11, UR10, UR22, URZ ;  /* 0x000000160a0b7299 */ /* 0x000fc4000800063f */
[----:B------:R-:W-:Y:S01]  /*174c0*/  USHF.R.U64 UR19, UR18, UR22, UR5 ;  /* 0x0000001612137299 */ /* 0x000fe20008001205 */
[----:B------:R-:W-:Y:S01]  /*174d0*/  ULDC UR20, c[0x0][0x600] ;  /* 0x0001800000147ab9 */ /* 0x000fe20000000800 */
[----:B------:R-:W-:Y:S02]  /*174e0*/  USHF.R.U32.HI UR10, URZ, UR22, UR5 ;  /* 0x000000163f0a7299 */ /* 0x000fe40008011605 */
[----:B------:R-:W-:Y:S02]  /*174f0*/  UIADD3 UR21, UR20, -0x1, URZ ;  /* 0xffffffff14157890 */ /* 0x000fe4000fffe03f */
[----:B------:R-:W-:Y:S01]  /*17500*/  ULOP3.LUT UR26, URZ, UR11, URZ, 0x33, !UPT ;  /* 0x0000000b3f1a7292 */ /* 0x000fe2000f8e333f */
        /* <DEDUP_REMOVED lines=17> */
.L_x_549:
[----:B------:R-:W-:Y:S01]  /*17620*/  USHF.R.U64 UR6, UR5, UR23, UR10 ;  /* 0x0000001705067299 */ /* 0x000fe2000800120a */
[----:B------:R-:W-:Y:S01]  /*17630*/  MOV R0, 0x1 ;  /* 0x0000000100007802 */ /* 0x000fe20000000f00 */
[----:B------:R-:W-:Y:S01]  /*17640*/  USHF.L.U32 UR25, UR25, UR22, URZ ;  /* 0x0000001619197299 */ /* 0x000fe2000800063f */
[----:B------:R-:W-:Y:S01]  /*17650*/  IMAD.U32 R10, RZ, RZ, UR4 ;  /* 0x00000004ff0a7e24 */ /* 0x000fe2000f8e00ff */
[----:B------:R-:W-:Y:S02]  /*17660*/  ULOP3.LUT UR5, UR18, UR26, URZ, 0xc0, !UPT ;  /* 0x0000001a12057292 */ /* 0x000fe4000f8ec03f */
[----:B------:R-:W-:Y:S02]  /*17670*/  UIADD3 UR7, -UR6, URZ, URZ ;  /* 0x0000003f06077290 */ /* 0x000fe4000fffe13f */
[----:B------:R-:W-:Y:S02]  /*17680*/  UIMAD UR6, UR25, UR6, UR5 ;  /* 0x00000006190672a4 */ /* 0x000fe4000f8e0205 */
[----:B------:R-:W-:-:S02]  /*17690*/  ULOP3.LUT UR17, UR17, UR21, URZ, 0xc0, !UPT ;  /* 0x0000001511117292 */ /* 0x000fc4000f8ec03f */
[----:B------:R-:W-:Y:S02]  /*176a0*/  UIMAD UR5, UR7, UR24, UR19 ;  /* 0x00000018070572a4 */ /* 0x000fe4000f8e0213 */
[----:B------:R-:W-:Y:S01]  /*176b0*/  UISETP.NE.AND UP0, UPT, UR45, URZ, UPT ;  /* 0x0000003f2d00728c */ /* 0x000fe2000bf05270 */
[----:B------:R-:W-:Y:S01]  /*176c0*/  ULDC UR7, c[0x0][0x610] ;  /* 0x0001840000077ab9 */ /* 0x000fe20000000800 */
[----:B------:R-:W-:Y:S02]  /*176d0*/  UIMAD UR5, UR5, UR20, UR17 ;  /* 0x00000014050572a4 */ /* 0x000fe4000f8e0211 */
[----:B------:R-:W-:-:S04]  /*176e0*/  UIMAD UR8, UR6, UR7, UR8 ;  /* 0x00000007060872a4 */ /* 0x000fc8000f8e0208 */
[----:B------:R-:W-:Y:S02]  /*176f0*/  USEL UR6, UR5, UR8, !UP0 ;  /* 0x0000000805067287 */ /* 0x000fe4000c000000 */
[----:B------:R-:W-:-:S04]  /*17700*/  USEL UR8, UR8, UR5, !UP0 ;  /* 0x0000000508087287 */ /* 0x000fc8000c000000 */
[----:B------:R-:W-:Y:S02]  /*17710*/  MOV R3, UR6 ;  /* 0x0000000600037c02 */ /* 0x000fe40008000f00 */
[----:B------:R-:W-:-:S07]  /*17720*/  MOV R4, UR8 ;  /* 0x0000000800047c02 */ /* 0x000fce0008000f00 */
.L_x_547:
[----:B------:R-:W-:-:S08]  /*17730*/  NOP ;  /* 0x0000000000007918 */ /* 0x000fd00000000000 */
[----:B0-----:R-:W0:-:S00]  /*17740*/  USETMAXREG.DEALLOC.CTAPOOL 0x18 ;  /* 0x00000018000079c8 */ /* 0x001e0000080e0500 */
[----:B------:R-:W-:-:S13]  /*17750*/  ISETP.NE.AND P0, PT, RZ, UR9, PT ;  /* 0x00000009ff007c0c */ /* 0x000fda000bf05270 */
[----:B------:R-:W-:Y:S05]  /*17760*/  @P0 EXIT ;  /* 0x000000000000094d */ /* 0x000fea0003800000 */
[----:B0-----:R-:W-:Y:S01]  /*17770*/  LOP3.LUT P0, RZ, R0, 0xff, RZ, 0xc0, !PT ;  /* 0x000000ff00ff7812 */ /* 0x001fe2000780c0ff */
[----:B------:R-:W-:Y:S01]  /*17780*/  IMAD.MOV.U32 R0, RZ, RZ, 0x1 ;  /* 0x00000001ff007424 */ /* 0x000fe200078e00ff */
[----:B------:R-:W-:-:S11]  /*17790*/  MOV R6, RZ ;  /* 0x000000ff00067202 */ /* 0x000fd60000000f00 */
[----:B------:R-:W-:Y:S05]  /*177a0*/  @!P0 BRA `(.L_x_550) ;  /* 0x0000000c00748947 */ /* 0x000fea0003800000 */
[----:B------:R-:W0:Y:S01]  /*177b0*/  S2R R9, SR_CgaCtaId ;  /* 0x0000000000097919 */ /* 0x000e220000008800 */
[----:B------:R-:W-:Y:S01]  /*177c0*/  ULDC UR4, c[0x0][0x28c] ;  /* 0x0000a30000047ab9 */ /* 0x000fe20000000800 */
[----:B------:R-:W-:Y:S01]  /*177d0*/  ULDC UR8, c[0x0][0x658] ;  /* 0x0001960000087ab9 */ /* 0x000fe20000000800 */
[----:B------:R-:W-:Y:S01]  /*177e0*/  UIADD3 UR9, UR4, 0x1f, URZ ;  /* 0x0000001f04097890 */ /* 0x000fe2000fffe03f */
[----:B------:R-:W-:Y:S01]  /*177f0*/  BSSY B0, `(.L_x_550) ;  /* 0x00000d8000007945 */ /* 0x000fe20003800000 */
[----:B------:R-:W-:Y:S01]  /*17800*/  UMOV UR7, 0xffffffff ;  /* 0xffffffff00077882 */ /* 0x000fe20000000000 */
[----:B------:R-:W-:Y:S01]  /*17810*/  ULDC UR6, c[0x0][0xc] ;  /* 0x0000030000067ab9 */ /* 0x000fe20000000800 */
[----:B------:R-:W-:Y:S01]  /*17820*/  USHF.R.S32.HI UR10, URZ, 0x1f, UR9 ;  /* 0x0000001f3f0a7899 */ /* 0x000fe20008011409 */
[----:B------:R-:W-:Y:S01]  /*17830*/  MOV R8, 0x1 ;  /* 0x0000000100087802 */ /* 0x000fe20000000f00 */
[----:B------:R-:W-:Y:S01]  /*17840*/  USHF.L.U32 UR11, UR7, UR8, URZ ;  /* 0x00000008070b7299 */ /* 0x000fe2000800063f */
[----:B------:R-:W-:Y:S01]  /*17850*/  MOV R0, 0x1 ;  /* 0x0000000100007802 */ /* 0x000fe20000000f00 */
[----:B------:R-:W-:Y:S01]  /*17860*/  ULDC UR5, c[0x0][0x600] ;  /* 0x0001800000057ab9 */ /* 0x000fe20000000800 */
[----:B------:R-:W-:Y:S01]  /*17870*/  ULDC UR7, c[0x0][0x10] ;  /* 0x0000040000077ab9 */ /* 0x000fe20000000800 */
[----:B------:R-:W-:Y:S01]  /*17880*/  UMOV UR12, 0x1 ;  /* 0x00000001000c7882 */ /* 0x000fe20000000000 */
[----:B------:R-:W-:Y:S01]  /*17890*/  UIADD3 UR4, UR5, -0x1, URZ ;  /* 0xffffffff05047890 */ /* 0x000fe2000fffe03f */
[----:B------:R-:W-:Y:S01]  /*178a0*/  IMAD.MOV.U32 R6, RZ, RZ, RZ ;  /* 0x000000ffff067224 */ /* 0x000fe200078e00ff */
[----:B------:R-:W-:-:S02]  /*178b0*/  UIMAD.WIDE.U32 UR6, UR6, UR7, URZ ;  /* 0x00000007060672a5 */ /* 0x000fc4000f8e003f */
[----:B------:R-:W-:Y:S02]  /*178c0*/  ULEA.HI UR10, UR10, UR9, URZ, 0x5 ;  /* 0x000000090a0a7291 */ /* 0x000fe4000f8f283f */
[----:B------:R-:W-:Y:S02]  /*178d0*/  USHF.L.U32 UR5, UR12, UR8, URZ ;  /* 0x000000080c057299 */ /* 0x000fe4000800063f */
[----:B------:R-:W-:Y:S01]  /*178e0*/  USHF.R.S32.HI UR18, URZ, 0x5, UR10 ;  /* 0x000000053f127899 */ /* 0x000fe2000801140a */
[----:B------:R-:W-:Y:S01]  /*178f0*/  ULDC UR8, c[0x0][0x14] ;  /* 0x0000050000087ab9 */ /* 0x000fe20000000800 */
[----:B------:R-:W-:Y:S02]  /*17900*/  ULOP3.LUT UR21, UR40, 0x2, URZ, 0xfc, !UPT ;  /* 0x0000000228157892 */ /* 0x000fe4000f8efc3f */
[----:B------:R-:W-:Y:S02]  /*17910*/  UIMAD.WIDE.U32 UR22, UR6, UR8, URZ ;  /* 0x00000008061672a5 */ /* 0x000fe4000f8e003f */
[----:B------:R-:W-:-:S02]  /*17920*/  UIMAD UR13, UR7, UR8, URZ ;  /* 0x00000008070d72a4 */ /* 0x000fc4000f8e023f */
[----:B------:R-:W-:Y:S01]  /*17930*/  ULOP3.LUT UR19, URZ, UR11, URZ, 0x33, !UPT ;  /* 0x0000000b3f137292 */ /* 0x000fe2000f8e333f */
[C---:B0-----:R-:W-:Y:S01]  /*17940*/  IMAD.SHL.U32 R16, R9.reuse, 0x80, RZ ;  /* 0x0000008009107824 */ /* 0x041fe200078e00ff */
[----:B------:R-:W-:Y:S01]  /*17950*/  SHF.L.U32 R9, R9, 0xc, RZ ;  /* 0x0000000c09097819 */ /* 0x000fe200000006ff */
[----:B------:R-:W-:Y:S02]  /*17960*/  UIADD3 UR13, UR23, UR13, URZ ;  /* 0x0000000d170d7290 */ /* 0x000fe4000fffe03f */
[----:B------:R-:W-:Y:S01]  /*17970*/  UIADD3 UR26, UR18, 0x1, URZ ;  /* 0x00000001121a7890 */ /* 0x000fe2000fffe03f */
[----:B------:R-:W-:Y:S01]  /*17980*/  LOP3.LUT R16, R16, 0x80, RZ, 0xc0, !PT ;  /* 0x0000008010107812 */ /* 0x000fe200078ec0ff */
[----:B------:R-:W-:Y:S01]  /*17990*/  ULDC.64 UR24, c[0x0][0x198] ;  /* 0x0000660000187ab9 */ /* 0x000fe20000000a00 */
[----:B------:R-:W-:-:S09]  /*179a0*/  LOP3.LUT R9, R9, 0x1000, RZ, 0xc0, !PT ;  /* 0x0000100009097812 */ /* 0x000fd200078ec0ff */
.L_x_561:
[----:B------:R-:W-:-:S03]  /*179b0*/  UMOV UR6, 0xffffffff ;  /* 0xffffffff00067882 */ /* 0x000fc60000000000 */
[----:B------:R-:W-:Y:S05]  /*179c0*/  BRA.DIV UR6, `(.L_x_551) ;  /* 0x0000000e06b47947 */ /* 0x000fea000b800000 */
[----:B------:R-:W-:-:S13]  /*179d0*/  ELECT P6, URZ, PT ;  /* 0x00000000003f782f */ /* 0x000fda00038c0000 */
.L_x_571:
[----:B------:R-:W0:Y:S01]  /*179e0*/  LDC R2, c[0x0][0x28c] ;  /* 0x0000a300ff027b82 */ /* 0x000e220000000800 */
[----:B------:R-:W-:Y:S01]  /*179f0*/  BSSY B1, `(.L_x_552) ;  /* 0x000003a000017945 */ /* 0x000fe20003800000 */
[----:B0-----:R-:W-:-:S13]  /*17a00*/  ISETP.LT.OR P6, PT, R2, 0x1, !P6 ;  /* 0x000000010200780c */ /* 0x001fda00077c1670 */
[----:B------:R-:W-:Y:S05]  /*17a10*/  @P6 BRA `(.L_x_553) ;  /* 0x0000000000dc6947 */ /* 0x000fea0003800000 */
[----:B------:R-:W-:Y:S01]  /*17a20*/  LEA R2, R3, R16, 0x8 ;  /* 0x0000001003027211 */ /* 0x000fe200078e40ff */
[----:B------:R-:W-:Y:S01]  /*17a30*/  IMAD.MOV.U32 R11, RZ, RZ, RZ ;  /* 0x000000ffff0b7224 */ /* 0x000fe200078e00ff */
[----:B------:R-:W-:Y:S01]  /*17a40*/  SHF.L.U32 R3, R4, 0x8, RZ ;  /* 0x0000000804037819 */ /* 0x000fe200000006ff */
[----:B------:R-:W-:Y:S01]  /*17a50*/  IMAD.MOV.U32 R12, RZ, RZ, R6 ;  /* 0x000000ffff0c7224 */ /* 0x000fe200078e0006 */
[----:B------:R-:W-:Y:S02]  /*17a60*/  MOV R13, UR26 ;  /* 0x0000001a000d7c02 */ /* 0x000fe40008000f00 */
[----:B------:R-:W-:-:S07]  /*17a70*/  MOV R4, R0 ;  /* 0x0000000000047202 */ /* 0x000fce0000000f00 */
.L_x_556:
[----:B------:R-:W0:Y:S01]  /*17a80*/  S2R R14, SR_CgaCtaId ;  /* 0x00000000000e7919 */ /* 0x000e220000008800 */
[----:B------:R-:W-:Y:S01]  /*17a90*/  MOV R5, 0x400 ;  /* 0x0000040000057802 */ /* 0x000fe20000000f00 */
[----:B------:R-:W1:Y:S03]  /*17aa0*/  S2R R7, SR_TID.X ;  /* 0x0000000000077919 */ /* 0x000e660000002100 */
[----:B0-----:R-:W-:Y:S02]  /*17ab0*/  LEA R15, R14, R5, 0x18 ;  /* 0x000000050e0f7211 */ /* 0x001fe400078ec0ff */
[----:B------:R-:W-:Y:S02]  /*17ac0*/  SHF.L.U32 R14, R4, 0x1f, RZ ;  /* 0x0000001f040e7819 */ /* 0x000fe400000006ff */
[----:B------:R-:W-:Y:S02]  /*17ad0*/  LEA R5, R12, R15, 0x3 ;  /* 0x0000000f0c057211 */ /* 0x000fe400078e18ff */
[----:B-1----:R-:W-:-:S02]  /*17ae0*/  LOP3.LUT P1, RZ, R7, 0x7f, RZ, 0xc0, !PT ;  /* 0x0000007f07ff7812 */ /* 0x002fc4000782c0ff */
[----:B------:R-:W0:Y:S02]  /*17af0*/  SYNCS.PHASECHK.TRANS64.TRYWAIT P0, [R5+URZ+0x18], R14 ;  /* 0x0000180e050075a7 */ /* 0x000e24000800017f */
[----:B0-----:R-:W-:Y:S09]  /*17b00*/  @!P0 BRA `(.L_x_554) ;  /* 0x0000000c00848947 */ /* 0x001ff20003800000 */
.L_x_572:
[----:B0-----:R-:W0:Y:S01]  /*17b10*/  @!P1 LDC R14, c[0x0][0x500] ;  /* 0x00014000ff0e9b82 */ /* 0x001e220000000800 */
[----:B------:R-:W-:-:S04]  /*17b20*/  UPRMT UR6, UR21, 0x9910, URZ ;  /* 0x0000991015067896 */ /* 0x000fc8000800003f */
[----:B------:R-:W-:-:S06]  /*17b30*/  UISETP.NE.AND UP0, UPT, UR6, 0x2, UPT ;  /* 0x000000020600788c */ /* 0x000fcc000bf05270 */
[----:B------:R-:W-:Y:S01]  /*17b40*/  PLOP3.LUT P0, PT, PT, PT, UP0, 0x80, 0x0 ;  /* 0x000000000000781c */ /* 0x000fe20003f0f008 */
[----:B0-----:R0:W-:-:S12]  /*17b50*/  @!P1 SYNCS.ARRIVE.TRANS64 RZ, [R5+URZ], R14 ;  /* 0x0000000e05ff99a7 */ /* 0x0011d8000800003f */
[----:B------:R-:W-:Y:S05]  /*17b60*/  @P0 BRA `(.L_x_555) ;  /* 0x0000000000040947 */ /* 0x000fea0003800000 */
[----:B------:R-:W-:Y:S01]  /*17b70*/  BPT.TRAP 0x1 ;  /* 0x000000040000795c */ /* 0x000fe20000300000 */
.L_x_555:
[CC--:B------:R-:W-:Y:S01]  /*17b80*/  LEA R7, R12.reuse, R15.reuse, 0xf ;  /* 0x0000000f0c077211 */ /* 0x0c0fe200078e78ff */
[----:B------:R-:W-:Y:S01]  /*17b90*/  VIADD R13, R13, 0xffffffff ;  /* 0xffffffff0d0d7836 */ /* 0x000fe20000000000 */
[----:B------:R-:W-:Y:S01]  /*17ba0*/  R2UR UR9, R5 ;  /* 0x00000000050972ca */ /* 0x000fe200000e0000 */
[----:B------:R-:W-:Y:S01]  /*17bb0*/  UIADD3 UR6, UP0, UR24, 0xf0, URZ ;  /* 0x000000f018067890 */ /* 0x000fe2000ff1e03f */
[----:B------:R-:W-:Y:S01]  /*17bc0*/  R2UR UR7, R7 ;  /* 0x00000000070772ca */ /* 0x000fe200000e0000 */
[----:B------:R-:W-:Y:S01]  /*17bd0*/  IMAD R7, R12, 0x2000, R9 ;  /* 0x000020000c077824 */ /* 0x000fe200078e0209 */
[----:B------:R-:W-:Y:S01]  /*17be0*/  R2UR UR11, R3 ;  /* 0x00000000030b72ca */ /* 0x000fe200000e0000 */
[----:B------:R-:W-:Y:S01]  /*17bf0*/  UIADD3 UR28, UP1, UR24, 0x1f0, URZ ;  /* 0x000001f0181c7890 */ /* 0x000fe2000ff3e03f */
[----:B------:R-:W-:Y:S01]  /*17c00*/  R2UR UR10, R11 ;  /* 0x000000000b0a72ca */ /* 0x000fe200000e0000 */
[----:B------:R-:W-:Y:S01]  /*17c10*/  UMOV UR14, 0x0 ;  /* 0x00000000000e7882 */ /* 0x000fe20000000000 */
[----:B------:R-:W-:Y:S01]  /*17c20*/  LEA R7, R7, R15, 0x2 ;  /* 0x0000000f07077211 */ /* 0x000fe200078e10ff */
[----:B------:R-:W-:Y:S01]  /*17c30*/  UIADD3.X UR29, URZ, UR25, URZ, UP1, !UPT ;  /* 0x000000193f1d7290 */ /* 0x000fe20008ffe43f */
[----:B------:R-:W-:Y:S01]  /*17c40*/  R2UR UR12, R10 ;  /* 0x000000000a0c72ca */ /* 0x000fe200000e0000 */
[----:B------:R-:W-:Y:S01]  /*17c50*/  UMOV UR15, 0x10000000 ;  /* 0x10000000000f7882 */ /* 0x000fe20000000000 */
[----:B------:R-:W-:Y:S01]  /*17c60*/  R2UR UR8, R7 ;  /* 0x00000000070872ca */ /* 0x000fe200000e0000 */
[----:B------:R-:W-:Y:S01]  /*17c70*/  UMOV UR27, 0x30000 ;  /* 0x00030000001b7882 */ /* 0x000fe20000000000 */
[----:B------:R-:W-:Y:S01]  /*17c80*/  R2UR UR20, R2 ;  /* 0x00000000021472ca */ /* 0x000fe200000e0000 */
[----:B------:R-:W-:Y:S01]  /*17c90*/  UIADD3 UR16, UR7, 0x100, URZ ;  /* 0x0000010007107890 */ /* 0x000fe2000fffe03f */
[----:B------:R-:W-:Y:S01]  /*17ca0*/  ISETP.GT.AND P1, PT, R13, 0x1, PT ;  /* 0x000000010d00780c */ /* 0x000fe20003f24270 */
[----:B------:R-:W-:Y:S01]  /*17cb0*/  UIADD3.X UR7, URZ, UR25, URZ, UP0, !UPT ;  /* 0x000000193f077290 */ /* 0x000fe200087fe43f */
[----:B------:R-:W-:-:S02]  /*17cc0*/  IADD3 R12, R12, 0x1, RZ ;  /* 0x000000010c0c7810 */ /* 0x000fc40007ffe0ff */
[----:B------:R-:W-:Y:S02]  /*17cd0*/  IADD3 R11, R11, 0x20, RZ ;  /* 0x000000200b0b7810 */ /* 0x000fe40007ffe0ff */
[----:B------:R-:W-:-:S03]  /*17ce0*/  ISETP.NE.AND P0, PT, R12, 0x3, PT ;  /* 0x000000030c00780c */ /* 0x000fc60003f05270 */
[----:B------:R-:W-:Y:S01]  /*17cf0*/  UIADD3 UR17, UR8, 0x18100, URZ ;  /* 0x0001810008117890 */ /* 0x000fe2000fffe03f */
[----:B0-----:R-:W-:Y:S02]  /*17d00*/  SEL R5, RZ, 0x1, P0 ;  /* 0x00000001ff057807 */ /* 0x001fe40000000000 */
[----:B------:R-:W-:Y:S01]  /*17d10*/  UMOV UR8, UR16 ;  /* 0x0000001000087c82 */ /* 0x000fe20008000000 */
[----:B------:R-:W-:Y:S01]  /*17d20*/  SEL R12, R12, RZ, P0 ;  /* 0x000000ff0c0c7207 */ /* 0x000fe20000000000 */
[----:B------:R0:W-:Y:S01]  /*17d30*/  UTMALDG.3D [UR8], [UR6], desc[UR14] ;  /* 0x00000e08060075b4 */ /* 0x0001e20008011000 */
[----:B------:R-:W-:Y:S01]  /*17d40*/  LOP3.LUT R4, R4, R5, RZ, 0x3c, !PT ;  /* 0x0000000504047212 */ /* 0x000fe200078e3cff */
[----:B0-----:R-:W-:Y:S01]  /*17d50*/  UMOV UR8, UR17 ;  /* 0x0000001100087c82 */ /* 0x001fe20008000000 */
[----:B------:R-:W-:Y:S02]  /*17d60*/  UMOV UR11, UR20 ;  /* 0x00000014000b7c82 */ /* 0x000fe40008000000 */
[----:B------:R0:W-:Y:S02]  /*17d70*/  UTMALDG.3D.MULTICAST [UR8], [UR28], UR27, desc[UR14] ;  /* 0x00000e081c0073b4 */ /* 0x0001e4000801181b */
[----:B0-----:R-:W-:Y:S05]  /*17d80*/  @P1 BRA `(.L_x_556) ;  /* 0xfffffffc003c1947 */ /* 0x001fea000383ffff */
.L_x_553:
[----:B------:R-:W-:Y:S05]  /*17d90*/  BSYNC B1 ;  /* 0x0000000000017941 */ /* 0x000fea0003800000 */
.L_x_552:
[----:B------:R-:W2:Y:S01]  /*17da0*/  LDL.LU R15, [R1+0x200] ;  /* 0x00020000010f7983 */ /* 0x000ea20000300800 */
[----:B------:R-:W-:Y:S01]  /*17db0*/  LOP3.LUT P0, RZ, R8, 0xff, RZ, 0xc0, !PT ;  /* 0x000000ff08ff7812 */ /* 0x000fe2000780c0ff */
[----:B------:R-:W-:Y:S02]  /*17dc0*/  ULDC.64 UR6, c[0x0][0x650] ;  /* 0x0001940000067ab9 */ /* 0x000fe40000000a00 */
[----:B------:R-:W3:Y:S01]  /*17dd0*/  LDL.LU R14, [R1+0x204] ;  /* 0x00020400010e7983 */ /* 0x000ee20000300800 */
[----:B------:R-:W-:Y:S01]  /*17de0*/  IADD3 R6, R6, UR18, RZ ;  /* 0x0000001206067c10 */ /* 0x000fe2000fffe0ff */
[----:B------:R-:W-:Y:S01]  /*17df0*/  UISETP.GE.U32.AND UP0, UPT, UR18, 0x3, UPT ;  /* 0x000000031200788c */ /* 0x000fe2000bf06070 */
[----:B------:R-:W-:Y:S01]  /*17e00*/  BSSY B1, `(.L_x_557) ;  /* 0x0000074000017945 */ /* 0x000fe20003800000 */
[----:B------:R-:W-:Y:S01]  /*17e10*/  MOV R4, 0xffffffff ;  /* 0xffffffff00047802 */ /* 0x000fe20000000f00 */
[----:B------:R-:W-:Y:S01]  /*17e20*/  IMAD.MOV.U32 R10, RZ, RZ, -0x1 ;  /* 0xffffffffff0a7424 */ /* 0x000fe200078e00ff */
[----:B------:R-:W-:-:S02]  /*17e30*/  PRMT R8, RZ, 0x7610, R8 ;  /* 0x00007610ff087816 */ /* 0x000fc40000000008 */
[----:B------:R-:W-:Y:S02]  /*17e40*/  PLOP3.LUT P1, PT, PT, PT, UP0, 0x80, 0x0 ;  /* 0x000000000000781c */ /* 0x000fe40003f2f008 */
[----:B------:R-:W0:Y:S01]  /*17e50*/  @P0 S2R R3, SR_CgaCtaId ;  /* 0x0000000000030919 */ /* 0x000e220000008800 */
[----:B------:R-:W-:-:S04]  /*17e60*/  @P0 MOV R2, 0x400 ;  /* 0x0000040000020802 */ /* 0x000fc80000000f00 */
[----:B0-----:R-:W-:-:S04]  /*17e70*/  @P0 LEA R2, R3, R2, 0x18 ;  /* 0x0000000203020211 */ /* 0x001fc800078ec0ff */
[----:B------:R0:W-:Y:S01]  /*17e80*/  @P0 SYNCS.ARRIVE.TRANS64.A1T0 RZ, [R2+URZ+0x48], RZ ;  /* 0x000048ff02ff09a7 */ /* 0x0001e2000810003f */
[----:B------:R-:W-:Y:S01]  /*17e90*/  ISETP.GT.U32.AND P0, PT, R6, 0x2, PT ;  /* 0x000000020600780c */ /* 0x000fe20003f04070 */
[----:B0-----:R-:W-:-:S05]  /*17ea0*/  IMAD.U32 R2, RZ, RZ, UR18 ;  /* 0x00000012ff027e24 */ /* 0x001fca000f8e00ff */
[----:B------:R-:W-:Y:S01]  /*17eb0*/  ISETP.LT.U32.AND P0, PT, R2, 0x3, P0 ;  /* 0x000000030200780c */ /* 0x000fe20000701070 */
[----:B------:R-:W-:-:S05]  /*17ec0*/  IMAD.WIDE.U32 R2, R6, -0x55555555, RZ ;  /* 0xaaaaaaab06027825 */ /* 0x000fca00078e00ff */
[----:B------:R-:W-:Y:S02]  /*17ed0*/  SHF.R.U32.HI R5, RZ, 0x1, R3 ;  /* 0x00000001ff057819 */ /* 0x000fe40000011603 */
[----:B------:R-:W-:Y:S02]  /*17ee0*/  SEL R3, RZ, 0x1, !P0 ;  /* 0x00000001ff037807 */ /* 0x000fe40004000000 */
[----:B------:R-:W-:Y:S01]  /*17ef0*/  PRMT R2, RZ, 0x7610, R2 ;  /* 0x00007610ff027816 */ /* 0x000fe20000000002 */
[----:B------:R-:W-:Y:S01]  /*17f00*/  IMAD R6, R5, -0x3, R6 ;  /* 0xfffffffd05067824 */ /* 0x000fe200078e0206 */
[----:B------:R-:W-:Y:S02]  /*17f10*/  LOP3.LUT R0, R0, R3, RZ, 0x3c, !PT ;  /* 0x0000000300007212 */ /* 0x000fe400078e3cff */
[----:B------:R-:W-:Y:S02]  /*17f20*/  MOV R3, 0xffffffff ;  /* 0xffffffff00037802 */ /* 0x000fe40000000f00 */
[----:B------:R-:W-:-:S02]  /*17f30*/  @P1 LOP3.LUT R0, R0, 0x1, R5, 0x78, !PT ;  /* 0x0000000100001812 */ /* 0x000fc400078e7805 */
[----:B---3--:R-:W-:-:S04]  /*17f40*/  IADD3 R14, P0, R14, UR22, RZ ;  /* 0x000000160e0e7c10 */ /* 0x008fc8000ff1e0ff */
[----:B--2---:R-:W-:Y:S01]  /*17f50*/  IADD3.X R15, R15, UR13, RZ, P0, !PT ;  /* 0x0000000d0f0f7c10 */ /* 0x004fe200087fe4ff */
[----:B------:R0:W-:Y:S01]  /*17f60*/  STL [R1+0x204], R14 ;  /* 0x0002040e01007387 */ /* 0x0001e20000100800 */
[----:B------:R-:W-:-:S03]  /*17f70*/  ISETP.GE.U32.AND P0, PT, R14, UR6, PT ;  /* 0x000000060e007c0c */ /* 0x000fc6000bf06070 */
[----:B------:R0:W-:Y:S01]  /*17f80*/  STL [R1+0x200], R15 ;  /* 0x0002000f01007387 */ /* 0x0001e20000100800 */
[----:B------:R-:W-:-:S13]  /*17f90*/  ISETP.GE.U32.AND.EX P0, PT, R15, UR7, PT, P0 ;  /* 0x000000070f007c0c */ /* 0x000fda000bf06100 */
[----:B0-----:R-:W-:Y:S05]  /*17fa0*/  @P0 BRA `(.L_x_558) ;  /* 0x0000000400640947 */ /* 0x001fea0003800000 */
[----:B------:R-:W0:Y:S01]  /*17fb0*/  S2R R7, SR_CTAID.X ;  /* 0x0000000000077919 */ /* 0x000e220000002500 */
[----:B------:R-:W-:Y:S01]  /*17fc0*/  ULDC UR6, c[0x0][0x150] ;  /* 0x0000540000067ab9 */ /* 0x000fe20000000800 */
[----:B------:R-:W1:Y:S01]  /*17fd0*/  LDC R4, c[0x0][0x144] ;  /* 0x00005100ff047b82 */ /* 0x000e620000000800 */
[----:B------:R-:W-:Y:S01]  /*17fe0*/  UISETP.NE.AND UP0, UPT, UR45, URZ, UPT ;  /* 0x0000003f2d00728c */ /* 0x000fe2000bf05270 */
[----:B------:R-:W2:Y:S01]  /*17ff0*/  S2R R5, SR_CTAID.Y ;  /* 0x0000000000057919 */ /* 0x000ea20000002600 */
[----:B------:R-:W-:-:S04]  /*18000*/  ULDC UR9, c[0x0][0x630] ;  /* 0x00018c0000097ab9 */ /* 0x000fc80000000800 */
[----:B------:R-:W-:Y:S01]  /*18010*/  PLOP3.LUT P0, PT, PT, PT, UP0, 0x80, 0x0 ;  /* 0x000000000000781c */ /* 0x000fe20003f0f008 */
[----:B------:R-:W3:Y:S01]  /*18020*/  LDC R12, c[0x0][0x148] ;  /* 0x00005200ff0c7b82 */ /* 0x000ee20000000800 */
[----:B0-----:R-:W-:Y:S02]  /*18030*/  I2FP.F32.U32 R2, R7 ;  /* 0x0000000700027245 */ /* 0x001fe40000201000 */
[----:B--2---:R-:W-:-:S03]  /*18040*/  I2FP.F32.U32 R3, R5 ;  /* 0x0000000500037245 */ /* 0x004fc60000201000 */
[----:B------:R-:W-:Y:S01]  /*18050*/  FMUL R2, R2, UR6 ;  /* 0x0000000602027c20 */ /* 0x000fe20008400000 */
[----:B------:R-:W-:Y:S02]  /*18060*/  ULDC UR6, c[0x0][0x154] ;  /* 0x0000550000067ab9 */ /* 0x000fe40000000800 */
[----:B------:R-:W-:Y:S01]  /*18070*/  FMUL R10, R3, UR6 ;  /* 0x00000006030a7c20 */ /* 0x000fe20008400000 */
[----:B------:R-:W-:Y:S02]  /*18080*/  ULDC.64 UR6, c[0x0][0x628] ;  /* 0x00018a0000067ab9 */ /* 0x000fe40000000a00 */
[----:B------:R-:W0:Y:S08]  /*18090*/  F2I.U32.TRUNC.NTZ R2, R2 ;  /* 0x0000000200027305 */ /* 0x000e30000020f000 */
[----:B------:R-:W2:Y:S01]  /*180a0*/  F2I.U32.TRUNC.NTZ R10, R10 ;  /* 0x0000000a000a7305 */ /* 0x000ea2000020f000 */
[----:B0-----:R-:W-:Y:S01]  /*180b0*/  IADD3 R3, -R2, RZ, RZ ;  /* 0x000000ff02037210 */ /* 0x001fe20007ffe1ff */
[----:B------:R-:W-:-:S04]  /*180c0*/  IMAD.MOV.U32 R2, RZ, RZ, R14 ;  /* 0x000000ffff027224 */ /* 0x000fc800078e000e */
[----:B-1----:R-:W-:Y:S01]  /*180d0*/  IMAD R7, R4, R3, R7 ;  /* 0x0000000304077224 */ /* 0x002fe200078e0207 */
[----:B--2---:R-:W-:-:S05]  /*180e0*/  IADD3 R3, -R10, RZ, RZ ;  /* 0x000000ff0a037210 */ /* 0x004fca0007ffe1ff */
[----:B---3--:R-:W-:Y:S01]  /*180f0*/  @P0 IMAD R7, R12, R3, R5 ;  /* 0x000000030c070224 */ /* 0x008fe200078e0205 */
[----:B------:R-:W-:Y:S02]  /*18100*/  ISETP.NE.U32.AND P0, PT, RZ, UR6, PT ;  /* 0x00000006ff007c0c */ /* 0x000fe4000bf05070 */
[----:B------:R-:W-:Y:S02]  /*18110*/  MOV R3, R15 ;  /* 0x0000000f00037202 */ /* 0x000fe40000000f00 */
[----:B------:R-:W-:-:S13]  /*18120*/  ISETP.NE.AND.EX P0, PT, RZ, UR7, PT, P0 ;  /* 0x00000007ff007c0c */ /* 0x000fda000bf05300 */
[----:B------:R-:W-:Y:S05]  /*18130*/  @!P0 BRA `(.L_x_559) ;  /* 0x0000000000288947 */ /* 0x000fea0003800000 */
[----:B------:R-:W-:Y:S02]  /*18140*/  ULDC UR8, c[0x0][0x634] ;  /* 0x00018d0000087ab9 */ /* 0x000fe40000000800 */
[----:B------:R-:W-:-:S04]  /*18150*/  IADD3 R3, P0, R14, UR8, RZ ;  /* 0x000000080e037c10 */ /* 0x000fc8000ff1e0ff */
[----:B------:R-:W-:-:S05]  /*18160*/  IADD3.X R11, RZ, R15, RZ, P0, !PT ;  /* 0x0000000fff0b7210 */ /* 0x000fca00007fe4ff */
[----:B------:R-:W-:-:S04]  /*18170*/  IMAD.WIDE.U32 R4, R11, UR6, RZ ;  /* 0x000000060b047c25 */ /* 0x000fc8000f8e00ff */
[----:B------:R-:W-:-:S04]  /*18180*/  IMAD.WIDE.U32 R4, P0, R3, UR7, R4 ;  /* 0x0000000703047c25 */ /* 0x000fc8000f800004 */
[----:B------:R-:W-:Y:S01]  /*18190*/  IMAD.WIDE.U32 R2, R3, UR6, RZ ;  /* 0x0000000603027c25 */ /* 0x000fe2000f8e00ff */
[----:B------:R-:W-:-:S04]  /*181a0*/  MOV R2, R5 ;  /* 0x0000000500027202 */ /* 0x000fc80000000f00 */
[----:B------:R-:W-:Y:S01]  /*181b0*/  IADD3 RZ, P1, R3, R4, RZ ;  /* 0x0000000403ff7210 */ /* 0x000fe20007f3e0ff */
[----:B------:R-:W-:-:S04]  /*181c0*/  IMAD.X R3, RZ, RZ, RZ, P0 ;  /* 0x000000ffff037224 */ /* 0x000fc800000e06ff */
[----:B------:R-:W-:-:S08]  /*181d0*/  IMAD.WIDE.U32.X R2, R11, UR7, R2, P1 ;  /* 0x000000070b027c25 */ /* 0x000fd000088e0402 */
.L_x_559:
[--C-:B------:R-:W-:Y:S01]  /*181e0*/  SHF.R.U64 R10, R2, UR9, R3.reuse ;  /* 0x00000009020a7c19 */ /* 0x100fe20008001203 */
[----:B------:R-:W-:Y:S01]  /*181f0*/  ULDC.64 UR6, c[0x0][0x620] ;  /* 0x0001880000067ab9 */ /* 0x000fe20000000a00 */
[----:B------:R-:W-:Y:S01]  /*18200*/  SHF.R.U32.HI R2, RZ, UR9, R3 ;  /* 0x00000009ff027c19 */ /* 0x000fe20008011603 */
[----:B------:R-:W-:Y:S01]  /*18210*/  ULDC.64 UR8, c[0x0][0x640] ;  /* 0x0001900000087ab9 */ /* 0x000fe20000000a00 */
[----:B------:R-:W-:Y:S02]  /*18220*/  IADD3 R11, P0, RZ, -R10, RZ ;  /* 0x8000000aff0b7210 */ /* 0x000fe40007f1e0ff */
[----:B------:R-:W-:Y:S02]  /*18230*/  MOV R3, R15 ;  /* 0x0000000f00037202 */ /* 0x000fe40000000f00 */
[----:B------:R-:W-:Y:S02]  /*18240*/  IADD3.X R2, RZ, ~R2, RZ, P0, !PT ;  /* 0x80000002ff027210 */ /* 0x000fe400007fe4ff */
[----:B------:R-:W-:-:S03]  /*18250*/  ISETP.NE.U32.AND P0, PT, RZ, UR8, PT ;  /* 0x00000008ff007c0c */ /* 0x000fc6000bf05070 */
[----:B------:R-:W-:Y:S01]  /*18260*/  IMAD R2, R2, UR6, RZ ;  /* 0x0000000602027c24 */ /* 0x000fe2000f8e02ff */
[----:B------:R-:W-:-:S03]  /*18270*/  ISETP.NE.AND.EX P0, PT, RZ, UR9, PT, P0 ;  /* 0x00000009ff007c0c */ /* 0x000fc6000bf05300 */
[----:B------:R-:W-:Y:S02]  /*18280*/  IMAD R5, R11, UR7, R2 ;  /* 0x000000070b057c24 */ /* 0x000fe4000f8e0202 */
[----:B------:R-:W-:-:S04]  /*18290*/  IMAD.MOV.U32 R2, RZ, RZ, R14 ;  /* 0x000000ffff027224 */ /* 0x000fc800078e000e */
[----:B------:R-:W-:Y:S01]  /*182a0*/  IMAD.WIDE.U32 R2, R11, UR6, R2 ;  /* 0x000000060b027c25 */ /* 0x000fe2000f8e0002 */
[----:B------:R-:W-:-:S04]  /*182b0*/  ULDC UR6, c[0x0][0x618] ;  /* 0x0001860000067ab9 */ /* 0x000fc80000000800 */
[----:B------:R-:W-:-:S04]  /*182c0*/  IADD3 R3, R3, R5, RZ ;  /* 0x0000000503037210 */ /* 0x000fc80007ffe0ff */
[--C-:B------:R-:W-:Y:S02]  /*182d0*/  SHF.R.U64 R11, R2, UR6, R3.reuse ;  /* 0x00000006020b7c19 */ /* 0x100fe40008001203 */
[----:B------:R-:W-:Y:S01]  /*182e0*/  SHF.R.U32.HI R2, RZ, UR6, R3 ;  /* 0x00000006ff027c19 */ /* 0x000fe20008011603 */
[----:B------:R-:W-:-:S03]  /*182f0*/  ULDC UR6, c[0x0][0x608] ;  /* 0x0001820000067ab9 */ /* 0x000fc60000000800 */
[--C-:B------:R-:W-:Y:S02]  /*18300*/  SHF.R.U64 R12, R11, UR6, R2.reuse ;  /* 0x000000060b0c7c19 */ /* 0x100fe40008001202 */
[----:B------:R-:W-:Y:S01]  /*18310*/  SHF.R.U32.HI R3, RZ, UR6, R2 ;  /* 0x00000006ff037c19 */ /* 0x000fe20008011602 */
[----:B------:R-:W-:-:S03]  /*18320*/  ULDC UR6, c[0x0][0x658] ;  /* 0x0001960000067ab9 */ /* 0x000fc60000000800 */
[--C-:B------:R-:W-:Y:S02]  /*18330*/  SHF.R.U64 R13, R12, UR6, R3.reuse ;  /* 0x000000060c0d7c19 */ /* 0x100fe40008001203 */
[----:B------:R-:W-:-:S03]  /*18340*/  SHF.R.U32.HI R14, RZ, UR6, R3 ;  /* 0x00000006ff0e7c19 */ /* 0x000fc60008011603 */
[----:B------:R-:W-:Y:S01]  /*18350*/  IMAD.MOV.U32 R2, RZ, RZ, R13 ;  /* 0x000000ffff027224 */ /* 0x000fe200078e000d */
[----:B------:R-:W-:Y:S01]  /*18360*/  MOV R3, R14 ;  /* 0x0000000e00037202 */ /* 0x000fe20000000f00 */
[----:B------:R-:W-:Y:S06]  /*18370*/  @!P0 BRA `(.L_x_560) ;  /* 0x0000000000288947 */ /* 0x000fec0003800000 */
        /* <DEDUP_REMOVED lines=10> */
.L_x_560:
[----:B------:R-:W-:Y:S01]  /*18420*/  ULDC UR6, c[0x0][0x648] ;  /* 0x0001920000067ab9 */ /* 0x000fe20000000800 */
[----:B------:R-:W-:Y:S01]  /*18430*/  LOP3.LUT R12, R12, UR19, RZ, 0xc0, !PT ;  /* 0x000000130c0c7c12 */ /* 0x000fe2000f8ec0ff */
[----:B------:R-:W-:Y:S01]  /*18440*/  UISETP.NE.AND UP0, UPT, UR45, URZ, UPT ;  /* 0x0000003f2d00728c */ /* 0x000fe2000bf05270 */
[----:B------:R-:W-:Y:S01]  /*18450*/  SHF.R.U64 R3, R2, UR6, R3 ;  /* 0x0000000602037c19 */ /* 0x000fe20008001203 */
[----:B------:R-:W-:Y:S01]  /*18460*/  ULDC UR6, c[0x0][0x638] ;  /* 0x00018e0000067ab9 */ /* 0x000fe20000000800 */
[----:B------:R-:W-:Y:S02]  /*18470*/  LOP3.LUT R4, R11, UR4, RZ, 0xc0, !PT ;  /* 0x000000040b047c12 */ /* 0x000fe4000f8ec0ff */
[C---:B------:R-:W-:Y:S01]  /*18480*/  IADD3 R2, -R3.reuse, RZ, RZ ;  /* 0x000000ff03027210 */ /* 0x040fe20007ffe1ff */
[----:B------:R-:W-:Y:S01]  /*18490*/  IMAD R12, R3, UR5, R12 ;  /* 0x00000005030c7c24 */ /* 0x000fe2000f8e020c */
[----:B------:R-:W-:Y:S02]  /*184a0*/  PLOP3.LUT P0, PT, PT, PT, UP0, 0x40, 0x0 ;  /* 0x000000000000781c */ /* 0x000fe40003f0e808 */
[----:B------:R-:W-:Y:S01]  /*184b0*/  PLOP3.LUT P1, PT, PT, PT, UP0, 0x40, 0x0 ;  /* 0x000000000000781c */ /* 0x000fe20003f2e808 */
[----:B------:R-:W-:Y:S01]  /*184c0*/  IMAD R13, R2, UR6, R13 ;  /* 0x00000006020d7c24 */ /* 0x000fe2000f8e020d */
[----:B------:R-:W-:Y:S01]  /*184d0*/  ULDC UR6, c[0x0][0x610] ;  /* 0x0001840000067ab9 */ /* 0x000fe20000000800 */
[----:B------:R-:W-:-:S02]  /*184e0*/  IMAD.MOV.U32 R2, RZ, RZ, 0x1 ;  /* 0x00000001ff027424 */ /* 0x000fc400078e00ff */
[----:B------:R-:W-:Y:S01]  /*184f0*/  IMAD R7, R12, UR6, R7 ;  /* 0x000000060c077c24 */ /* 0x000fe2000f8e0207 */
[----:B------:R-:W-:Y:S02]  /*18500*/  ULDC UR6, c[0x0][0x600] ;  /* 0x0001800000067ab9 */ /* 0x000fe40000000800 */
[----:B------:R-:W-:-:S05]  /*18510*/  IMAD R4, R13, UR6, R4 ;  /* 0x000000060d047c24 */ /* 0x000fca000f8e0204 */
[----:B------:R-:W-:Y:S02]  /*18520*/  SEL R3, R4, R7, P0 ;  /* 0x0000000704037207 */ /* 0x000fe40000000000 */
[----:B------:R-:W-:-:S07]  /*18530*/  SEL R4, R7, R4, P1 ;  /* 0x0000000407047207 */ /* 0x000fce0000800000 */
.L_x_558:
[----:B------:R-:W-:Y:S05]  /*18540*/  BSYNC B1 ;  /* 0x0000000000017941 */ /* 0x000fea0003800000 */
.L_x_557:
[----:B------:R-:W-:-:S13]  /*18550*/  LOP3.LUT P0, RZ, R2, 0xff, RZ, 0xc0, !PT ;  /* 0x000000ff02ff7812 */ /* 0x000fda000780c0ff */
[----:B------:R-:W-:Y:S05]  /*18560*/  @P0 BRA `(.L_x_561) ;  /* 0xfffffff400100947 */ /* 0x000fea000383ffff */
[----:B------:R-:W-:Y:S05]  /*18570*/  BSYNC B0 ;  /* 0x0000000000007941 */ /* 0x000fea0003800000 */
.L_x_550:
[----:B------:R-:W-:-:S03]  /*18580*/  UMOV UR6, 0xffffffff ;  /* 0xffffffff00067882 */ /* 0x000fc60000000000 */
[----:B------:R-:W-:Y:S05]  /*18590*/  BRA.DIV UR6, `(.L_x_562) ;  /* 0x0000000206f47947 */ /* 0x000fea000b800000 */
[----:B------:R-:W-:-:S13]  /*185a0*/  ELECT P6, URZ, PT ;  /* 0x00000000003f782f */ /* 0x000fda00038c0000 */
.L_x_575:
[----:B------:R-:W-:Y:S04]  /*185b0*/  BSSY B0, `(.L_x_563) ;  /* 0x0000023000007945 */ /* 0x000fe80003800000 */
[----:B------:R-:W-:Y:S05]  /*185c0*/  @!P6 BRA `(.L_x_564) ;  /* 0x000000000084e947 */ /* 0x000fea0003800000 */
[----:B------:R-:W-:-:S04]  /*185d0*/  ULOP3.LUT UR6, UR40, 0x2, URZ, 0xfc, !UPT ;  /* 0x0000000228067892 */ /* 0x000fc8000f8efc3f */
[----:B------:R-:W-:-:S06]  /*185e0*/  UISETP.NE.AND UP0, UPT, UR6, 0x3, UPT ;  /* 0x000000030600788c */ /* 0x000fcc000bf05270 */
[----:B------:R-:W-:-:S13]  /*185f0*/  PLOP3.LUT P0, PT, PT, PT, UP0, 0x80, 0x0 ;  /* 0x000000000000781c */ /* 0x000fda0003f0f008 */
[----:B------:R-:W-:Y:S05]  /*18600*/  @!P0 BRA `(.L_x_565) ;  /* 0x0000000000048947 */ /* 0x000fea0003800000 */
[----:B------:R-:W-:Y:S01]  /*18610*/  BPT.TRAP 0x1 ;  /* 0x000000040000795c */ /* 0x000fe20000300000 */
.L_x_565:
[----:B------:R-:W0:Y:S01]  /*18620*/  S2R R3, SR_CgaCtaId ;  /* 0x0000000000037919 */ /* 0x000e220000008800 */
[----:B------:R-:W-:-:S04]  /*18630*/  MOV R2, 0x400 ;  /* 0x0000040000027802 */ /* 0x000fc80000000f00 */
[----:B0-----:R-:W-:Y:S02]  /*18640*/  LEA R3, R3, R2, 0x18 ;  /* 0x0000000203037211 */ /* 0x001fe400078ec0ff */
[----:B------:R-:W-:Y:S02]  /*18650*/  SHF.L.U32 R2, R0, 0x1f, RZ ;  /* 0x0000001f00027819 */ /* 0x000fe400000006ff */
[----:B------:R-:W-:-:S04]  /*18660*/  IADD3 R3, R3, 0x18, RZ ;  /* 0x0000001803037810 */ /* 0x000fc80007ffe0ff */
[----:B------:R-:W-:-:S04]  /*18670*/  LEA R5, R6, R3, 0x3 ;  /* 0x0000000306057211 */ /* 0x000fc800078e18ff */
[----:B------:R-:W0:Y:S02]  /*18680*/  SYNCS.PHASECHK.TRANS64.TRYWAIT P0, [R5+URZ], R2 ;  /* 0x00000002050075a7 */ /* 0x000e24000800017f */
[----:B0-----:R-:W-:Y:S05]  /*18690*/  @!P0 BRA `(.L_x_566) ;  /* 0x0000000000d48947 */ /* 0x001fea0003800000 */
.L_x_576:
[----:B------:R-:W-:-:S05]  /*186a0*/  VIADD R6, R6, 0x1 ;  /* 0x0000000106067836 */ /* 0x000fca0000000000 */
[----:B------:R-:W-:-:S04]  /*186b0*/  ISETP.NE.AND P0, PT, R6, 0x3, PT ;  /* 0x000000030600780c */ /* 0x000fc80003f05270 */
[----:B0-----:R-:W-:Y:S02]  /*186c0*/  SEL R5, RZ, 0x1, P0 ;  /* 0x00000001ff057807 */ /* 0x001fe40000000000 */
[----:B------:R-:W-:Y:S02]  /*186d0*/  SEL R6, R6, RZ, P0 ;  /* 0x000000ff06067207 */ /* 0x000fe40000000000 */
[----:B------:R-:W-:Y:S02]  /*186e0*/  LOP3.LUT R5, R0, R5, RZ, 0x3c, !PT ;  /* 0x0000000500057212 */ /* 0x000fe400078e3cff */
[----:B------:R-:W-:Y:S02]  /*186f0*/  LEA R7, R6, R3, 0x3 ;  /* 0x0000000306077211 */ /* 0x000fe400078e18ff */
[----:B------:R-:W-:-:S04]  /*18700*/  SHF.L.U32 R0, R5, 0x1f, RZ ;  /* 0x0000001f05007819 */ /* 0x000fc800000006ff */
[----:B------:R-:W0:Y:S02]  /*18710*/  SYNCS.PHASECHK.TRANS64.TRYWAIT P0, [R7+URZ], R0 ;  /* 0x00000000070075a7 */ /* 0x000e24000800017f */
[----:B0-----:R-:W-:Y:S05]  /*18720*/  @!P0 BRA `(.L_x_567) ;  /* 0x0000000000c48947 */ /* 0x001fea0003800000 */
.L_x_577:
[----:B0-----:R-:W-:-:S04]  /*18730*/  IADD3 R0, R6, 0x1, RZ ;  /* 0x0000000106007810 */ /* 0x001fc80007ffe0ff */
[----:B------:R-:W-:-:S04]  /*18740*/  ISETP.NE.AND P0, PT, R0, 0x3, PT ;  /* 0x000000030000780c */ /* 0x000fc80003f05270 */
[----:B------:R-:W-:Y:S02]  /*18750*/  SEL R2, RZ, 0x1, P0 ;  /* 0x00000001ff027807 */ /* 0x000fe40000000000 */
[----:B------:R-:W-:Y:S02]  /*18760*/  SEL R0, R0, RZ, P0 ;  /* 0x000000ff00007207 */ /* 0x000fe40000000000 */
[----:B------:R-:W-:-:S03]  /*18770*/  LOP3.LUT R2, R5, R2, RZ, 0x3c, !PT ;  /* 0x0000000205027212 */ /* 0x000fc600078e3cff */
[----:B------:R-:W-:Y:S01]  /*18780*/  IMAD R3, R0, 0x8, R3 ;  /* 0x0000000800037824 */ /* 0x000fe200078e0203 */
[----:B------:R-:W-:-:S07]  /*18790*/  SHF.L.U32 R0, R2, 0x1f, RZ ;  /* 0x0000001f02007819 */ /* 0x000fce00000006ff */
.L_x_568:
[----:B0-----:R0:W1:Y:S02]  /*187a0*/  SYNCS.PHASECHK.TRANS64.TRYWAIT P0, [R3+URZ], R0 ;  /* 0x00000000030075a7 */ /* 0x001064000800017f */
[----:B-1----:R-:W-:Y:S05]  /*187b0*/  @!P0 NANOSLEEP.SYNCS 0x989680 ;  /* 0x009896800000895d */ /* 0x002fea0003900000 */
[----:B------:R-:W1:Y:S02]  /*187c0*/  @!P0 SYNCS.PHASECHK.TRANS64 P0, [R3+URZ], R0 ;  /* 0x00000000030085a7 */ /* 0x000e64000800007f */
[----:B-1----:R-:W-:Y:S05]  /*187d0*/  @!P0 BRA `(.L_x_568) ;  /* 0xfffffffc00f08947 */ /* 0x002fea000383ffff */
.L_x_564:
[----:B------:R-:W-:Y:S05]  /*187e0*/  BSYNC B0 ;  /* 0x0000000000007941 */ /* 0x000fea0003800000 */
.L_x_563:
[----:B------:R-:W-:Y:S05]  /*187f0*/  EXIT ;  /* 0x000000000000794d */ /* 0x000fea0003800000 */
.L_x_21:
[----:B-1----:R1:W2:Y:S02]  /*18800*/  SYNCS.PHASECHK.TRANS64.TRYWAIT P1, [R4+URZ], R3 ;  /* 0x00000003040075a7 */ /* 0x0022a4000802017f */
[----:B--2---:R-:W-:Y:S05]  /*18810*/  @!P1 NANOSLEEP.SYNCS 0x989680 ;  /* 0x009896800000995d */ /* 0x004fea0003900000 */
[----:B------:R-:W2:Y:S02]  /*18820*/  @!P1 SYNCS.PHASECHK.TRANS64 P1, [R4+URZ], R3 ;  /* 0x00000003040095a7 */ /* 0x000ea4000802007f */
[----:B--2---:R-:W-:Y:S05]  /*18830*/  @!P1 BRA `(.L_x_21) ;  /* 0xfffffffc00f09947 */ /* 0x004fea000383ffff */
[----:B------:R-:W-:Y:S05]  /*18840*/  BRA `(.L_x_20) ;  /* 0xfffffe8c00a47947 */ /* 0x000fea000383ffff */
.L_x_26:
[----:B-1----:R1:W2:Y:S02]  /*18850*/  SYNCS.PHASECHK.TRANS64.TRYWAIT P1, [R3+URZ], R4 ;  /* 0x00000004030075a7 */ /* 0x0022a4000802017f */
[----:B--2---:R-:W-:Y:S05]  /*18860*/  @!P1 NANOSLEEP.SYNCS 0x989680 ;  /* 0x009896800000995d */ /* 0x004fea0003900000 */
[----:B------:R-:W2:Y:S02]  /*18870*/  @!P1 SYNCS.PHASECHK.TRANS64 P1, [R3+URZ], R4 ;  /* 0x00000004030095a7 */ /* 0x000ea4000802007f */
[----:B--2---:R-:W-:Y:S05]  /*18880*/  @!P1 BRA `(.L_x_26) ;  /* 0xfffffffc00f09947 */ /* 0x004fea000383ffff */
[----:B------:R-:W-:Y:S05]  /*18890*/  BRA `(.L_x_25) ;  /* 0xfffffec400347947 */ /* 0x000fea000383ffff */
.L_x_551:
[----:B------:R-:W-:Y:S01]  /*188a0*/  BSSY B1, `(.L_x_569) ;  /* 0x0000006000017945 */ /* 0x000fe20003800000 */
[----:B------:R-:W-:-:S07]  /*188b0*/  MOV R15, 0xffffffff ;  /* 0xffffffff000f7802 */ /* 0x000fce0000000f00 */
[----:B------:R-:W-:Y:S05]  /*188c0*/  WARPSYNC.COLLECTIVE R15, `(.L_x_570) ;  /* 0x000000000f0c7348 */ /* 0x000fea0003c00000 */
[----:B------:R-:W-:Y:S02]  /*188d0*/  ELECT P6, UR62, PT ;  /* 0x00000000003e782f */ /* 0x000fe400038c0000 */
[----:B------:R-:W-:Y:S01]  /*188e0*/  MOV R14, UR62 ;  /* 0x0000003e000e7c02 */ /* 0x000fe20008000f00 */
[----:B------:R-:W-:Y:S10]  /*188f0*/  ENDCOLLECTIVE ;  /* 0x000000000000791b */ /* 0x000ff40003800000 */
.L_x_570:
[----:B------:R-:W-:Y:S05]  /*18900*/  BSYNC B1 ;  /* 0x0000000000017941 */ /* 0x000fea0003800000 */
.L_x_569:
[----:B------:R-:W-:Y:S05]  /*18910*/  BRA `(.L_x_571) ;  /* 0xfffffff000307947 */ /* 0x000fea000383ffff */
.L_x_554:
[----:B0-----:R0:W1:Y:S02]  /*18920*/  SYNCS.PHASECHK.TRANS64.TRYWAIT P0, [R5+URZ+0x18], R14 ;  /* 0x0000180e050075a7 */ /* 0x001064000800017f */
[----:B-1----:R-:W-:Y:S05]  /*18930*/  @!P0 NANOSLEEP.SYNCS 0x989680 ;  /* 0x009896800000895d */ /* 0x002fea0003900000 */
[----:B------:R-:W1:Y:S02]  /*18940*/  @!P0 SYNCS.PHASECHK.TRANS64 P0, [R5+URZ+0x18], R14 ;  /* 0x0000180e050085a7 */ /* 0x000e64000800007f */
[----:B-1----:R-:W-:Y:S05]  /*18950*/  @!P0 BRA `(.L_x_554) ;  /* 0xfffffffc00f08947 */ /* 0x002fea000383ffff */
[----:B------:R-:W-:Y:S05]  /*18960*/  BRA `(.L_x_572) ;  /* 0xfffffff000687947 */ /* 0x000fea000383ffff */
.L_x_562:
[----:B------:R-:W-:Y:S01]  /*18970*/  BSSY B0, `(.L_x_573) ;  /* 0x0000006000007945 */ /* 0x000fe20003800000 */
[----:B------:R-:W-:-:S07]  /*18980*/  MOV R15, 0xffffffff ;  /* 0xffffffff000f7802 */ /* 0x000fce0000000f00 */
[----:B------:R-:W-:Y:S05]  /*18990*/  WARPSYNC.COLLECTIVE R15, `(.L_x_574) ;  /* 0x000000000f0c7348 */ /* 0x000fea0003c00000 */
[----:B------:R-:W-:Y:S02]  /*189a0*/  ELECT P6, UR62, PT ;  /* 0x00000000003e782f */ /* 0x000fe400038c0000 */
[----:B------:R-:W-:Y:S01]  /*189b0*/  MOV R14, UR62 ;  /* 0x0000003e000e7c02 */ /* 0x000fe20008000f00 */
[----:B------:R-:W-:Y:S10]  /*189c0*/  ENDCOLLECTIVE ;  /* 0x000000000000791b */ /* 0x000ff40003800000 */
.L_x_574:
[----:B------:R-:W-:Y:S05]  /*189d0*/  BSYNC B0 ;  /* 0x0000000000007941 */ /* 0x000fea0003800000 */
.L_x_573:
[----:B------:R-:W-:Y:S05]  /*189e0*/  BRA `(.L_x_575) ;  /* 0xfffffff800f07947 */ /* 0x000fea000383ffff */
.L_x_566:
[----:B0-----:R0:W1:Y:S02]  /*189f0*/  SYNCS.PHASECHK.TRANS64.TRYWAIT P0, [R5+URZ], R2 ;  /* 0x00000002050075a7 */ /* 0x001064000800017f */
[----:B-1----:R-:W-:Y:S05]  /*18a00*/  @!P0 NANOSLEEP.SYNCS 0x989680 ;  /* 0x009896800000895d */ /* 0x002fea0003900000 */
[----:B------:R-:W1:Y:S02]  /*18a10*/  @!P0 SYNCS.PHASECHK.TRANS64 P0, [R5+URZ], R2 ;  /* 0x00000002050085a7 */ /* 0x000e64000800007f */
[----:B-1----:R-:W-:Y:S05]  /*18a20*/  @!P0 BRA `(.L_x_566) ;  /* 0xfffffffc00f08947 */ /* 0x002fea000383ffff */
[----:B------:R-:W-:Y:S05]  /*18a30*/  BRA `(.L_x_576) ;  /* 0xfffffffc00187947 */ /* 0x000fea000383ffff */
.L_x_567:
[----:B0-----:R0:W1:Y:S02]  /*18a40*/  SYNCS.PHASECHK.TRANS64.TRYWAIT P0, [R7+URZ], R0 ;  /* 0x00000000070075a7 */ /* 0x001064000800017f */
[----:B-1----:R-:W-:Y:S05]  /*18a50*/  @!P0 NANOSLEEP.SYNCS 0x989680 ;  /* 0x009896800000895d */ /* 0x002fea0003900000 */
[----:B------:R-:W1:Y:S02]  /*18a60*/  @!P0 SYNCS.PHASECHK.TRANS64 P0, [R7+URZ], R0 ;  /* 0x00000000070085a7 */ /* 0x000e64000800007f */
[----:B-1----:R-:W-:Y:S05]  /*18a70*/  @!P0 BRA `(.L_x_567) ;  /* 0xfffffffc00f08947 */ /* 0x002fea000383ffff */
[----:B------:R-:W-:Y:S05]  /*18a80*/  BRA `(.L_x_577) ;  /* 0xfffffffc00287947 */ /* 0x000fea000383ffff */
.L_x_578:
[----:B------:R-:W-:-:S00]  /*18a90*/  BRA `(.L_x_578) ;  /* 0xfffffffc00fc7947 */ /* 0x000fc0000383ffff */
[----:B------:R-:W-:-:S00]  /*18aa0*/  NOP ;  /* 0x0000000000007918 */ /* 0x000fc00000000000 */
        /* <DEDUP_REMOVED lines=13> */
.L_x_579:


//--------------------- .nv.global.init           --------------------------
	.section	.nv.global.init,"aw",@progbits
.nv.global.init:
	.type		$str$22,@object
	.size		$str$22,($str$23 - $str$22)
$str$22:
        /*0000*/ 	.byte	0x6b, 0x5f, 0x74, 0x69, 0x6c, 0x65, 0x5f, 0x63, 0x6f, 0x75, 0x6e, 0x74, 0x20, 0x3e, 0x3d, 0x20
        /*0010*/ 	.byte	0x31, 0x00
	.type		$str$23,@object
	.size		$str$23,(__unnamed_1 - $str$23)
$str$23:
        /*0012*/ 	.byte	0x2f, 0x74, 0x6d, 0x70, 0x2f, 0x63, 0x75, 0x74, 0x6c, 0x61, 0x73, 0x73, 0x5f, 0x73, 0x77, 0x65
        /*0022*/ 	.byte	0x65, 0x70, 0x5f, 0x73, 0x72, 0x63, 0x2f, 0x69, 0x6e, 0x63, 0x6c, 0x75, 0x64, 0x65, 0x2f, 0x63
        /*0032*/ 	.byte	0x75, 0x74, 0x6c, 0x61, 0x73, 0x73, 0x2f, 0x67, 0x65, 0x6d, 0x6d, 0x2f, 0x63, 0x6f, 0x6c, 0x6c
        /*0042*/ 	.byte	0x65, 0x63, 0x74, 0x69, 0x76, 0x65, 0x2f, 0x73, 0x6d, 0x39, 0x30, 0x5f, 0x6d, 0x6d, 0x61, 0x5f
        /*0052*/ 	.byte	0x74, 0x6d, 0x61, 0x5f, 0x67, 0x6d, 0x6d, 0x61, 0x5f, 0x73, 0x73, 0x5f, 0x77, 0x61, 0x72, 0x70
        /*0062*/ 	.byte	0x73, 0x70, 0x65, 0x63, 0x69, 0x61, 0x6c, 0x69, 0x7a, 0x65, 0x64, 0x2e, 0x68, 0x70, 0x70, 0x00
	.type		__unnamed_1,@object
	.size		__unnamed_1,(.L_0 - __unnamed_1)
__unnamed_1:
        /* <DEDUP_REMOVED lines=177> */
.L_0:


//--------------------- .nv.shared._ZN7cutlass13device_kernelINS_4gemm6kernel13GemmUniversalIN4cute5tupleIJiiiiEEENS1_10collective13CollectiveMmaINS1_34MainloopSm90TmaGmmaWarpSpecializedILi3ENS5_IJNS4_1CILi2EEENSA_ILi1EEESC_EEENS1_35KernelTmaWarpSpecializedCooperativeEEENS5_IJNSA_ILi256EEESG_NSA_ILi32EEEEEEfNS5_IJlSC_lEEEfSJ_NS4_8TiledMMAINS4_8MMA_AtomIJNS4_4SM904GMMA30MMA_64x256x8_F32TF32TF32_SS_TNILNSN_7ScaleInE1ELSP_1EEEEEENS4_6LayoutISD_NS5_IJSC_NSA_ILi0EEEST_EEEEENS5_IJNS4_10UnderscoreESW_SW_EEEEENS4_13SM90_TMA_LOADENS4_14ComposedLayoutINS4_7SwizzleILi3ELi4ELi3EEENS4_18smem_ptr_flag_bitsILi32EEENSS_INS5_IJNSA_ILi8EEESH_EEENS5_IJSH_SC_EEEEEEEvNS4_8identityENS4_23SM90_TMA_LOAD_MULTICASTES19_vS1A_EENS_8epilogue10collective6detail29Sm90TmaWarpSpecializedAdapterINS1E_15DefaultEpilogueIfSJ_SJ_NS1D_6thread17LinearCombinationIfLi1EffLNS1I_9ScaleType4KindE0ELNS_15FloatRoundStyleE2EfEENS1_15EpilogueDefaultEEEEEvvEEEEvNT_6ParamsE --------------------------
	.section	.nv.shared._ZN7cutlass13device_kernelINS_4gemm6kernel13GemmUniversalIN4cute5tupleIJiiiiEEENS1_10collective13CollectiveMmaINS1_34MainloopSm90TmaGmmaWarpSpecializedILi3ENS5_IJNS4_1CILi2EEENSA_ILi1EEESC_EEENS1_35KernelTmaWarpSpecializedCooperativeEEENS5_IJNSA_ILi256EEESG_NSA_ILi32EEEEEEfNS5_IJlSC_lEEEfSJ_NS4_8TiledMMAINS4_8MMA_AtomIJNS4_4SM904GMMA30MMA_64x256x8_F32TF32TF32_SS_TNILNSN_7ScaleInE1ELSP_1EEEEEENS4_6LayoutISD_NS5_IJSC_NSA_ILi0EEEST_EEEEENS5_IJNS4_10UnderscoreESW_SW_EEEEENS4_13SM90_TMA_LOADENS4_14ComposedLayoutINS4_7SwizzleILi3ELi4ELi3EEENS4_18smem_ptr_flag_bitsILi32EEENSS_INS5_IJNSA_ILi8EEESH_EEENS5_IJSH_SC_EEEEEEEvNS4_8identityENS4_23SM90_TMA_LOAD_MULTICASTES19_vS1A_EENS_8epilogue10collective6detail29Sm90TmaWarpSpecializedAdapterINS1E_15DefaultEpilogueIfSJ_SJ_NS1D_6thread17LinearCombinationIfLi1EffLNS1I_9ScaleType4KindE0ELNS_15FloatRoundStyleE2EfEENS1_15EpilogueDefaultEEEEEvvEEEEvNT_6ParamsE,"aw",@nobits
	.sectionflags	@""
	.align	16
	.zero		1024


//--------------------- .nv.shared.reserved.0     --------------------------
	.section	.nv.shared.reserved.0,"aw",@nobits
	.weak		__nv_reservedSMEM_offset_0_alias
	.size		__nv_reservedSMEM_offset_0_alias, 0, 0
	.other		__nv_reservedSMEM_offset_0_alias,@"STO_CUDA_RESERVED_SHARED STV_DEFAULT"
__nv_reservedSMEM_offset_0_alias:
	.zero		0


//--------------------- .nv.global                --------------------------
	.section	.nv.global,"aw",@nobits
.nv.global:
	.type		_ZN40_INTERNAL_5a95d68c_4_k_cu_a0081633_263114cute1_E,@object
	.size		_ZN40_INTERNAL_5a95d68c_4_k_cu_a0081633_263114cute1_E,(_ZN40_INTERNAL_5a95d68c_4_k_cu_a0081633_263114cuda3std3__45__cpo6cbeginE - _ZN40_INTERNAL_5a95d68c_4_k_cu_a0081633_263114cute1_E)
_ZN40_INTERNAL_5a95d68c_4_k_cu_a0081633_263114cute1_E:
	.zero		1
	.type		_ZN40_INTERNAL_5a95d68c_4_k_cu_a0081633_263114cuda3std3__45__cpo6cbeginE,@object
	.size		_ZN40_INTERNAL_5a95d68c_4_k_cu_a0081633_263114cuda3std3__45__cpo6cbeginE,(_ZN40_INTERNAL_5a95d68c_4_k_cu_a0081633_263114cuda3std3__48in_placeE - _ZN40_INTERNAL_5a95d68c_4_k_cu_a0081633_263114cuda3std3__45__cpo6cbeginE)
_ZN40_INTERNAL_5a95d68c_4_k_cu_a0081633_263114cuda3std3__45__cpo6cbeginE:
	.zero		1
	.type		_ZN40_INTERNAL_5a95d68c_4_k_cu_a0081633_263114cuda3std3__48in_placeE,@object
	.size		_ZN40_INTERNAL_5a95d68c_4_k_cu_a0081633_263114cuda3std3__48in_placeE,(_ZN40_INTERNAL_5a95d68c_4_k_cu_a0081633_263114cuda3std6ranges3__45__cpo9iter_moveE - _ZN40_INTERNAL_5a95d68c_4_k_cu_a0081633_263114cuda3std3__48in_placeE)
_ZN40_INTERNAL_5a95d68c_4_k_cu_a0081633_263114cuda3std3__48in_placeE:
	.zero		1
	.type		_ZN40_INTERNAL_5a95d68c_4_k_cu_a0081633_263114cuda3std6ranges3__45__cpo9iter_moveE,@object
	.size		_ZN40_INTERNAL_5a95d68c_4_k_cu_a0081633_263114cuda3std6ranges3__45__cpo9iter_moveE,(_ZN40_INTERNAL_5a95d68c_4_k_cu_a0081633_263114cuda3std3__45__cpo5beginE - _ZN40_INTERNAL_5a95d68c_4_k_cu_a0081633_263114cuda3std6ranges3__45__cpo9iter_moveE)
_ZN40_INTERNAL_5a95d68c_4_k_cu_a0081633_263114cuda3std6ranges3__45__cpo9iter_moveE:
	.zero		1
	.type		_ZN40_INTERNAL_5a95d68c_4_k_cu_a0081633_263114cuda3std3__45__cpo5beginE,@object
	.size		_ZN40_INTERNAL_5a95d68c_4_k_cu_a0081633_263114cuda3std3__45__cpo5beginE,(_ZN40_INTERNAL_5a95d68c_4_k_cu_a0081633_263114cuda3std3__442_GLOBAL__N__5a95d68c_4_k_cu_a0081633_263116ignoreE - _ZN40_INTERNAL_5a95d68c_4_k_cu_a0081633_263114cuda3std3__45__cpo5beginE)
_ZN40_INTERNAL_5a95d68c_4_k_cu_a0081633_263114cuda3std3__45__cpo5beginE:
	.zero		1
	.type		_ZN40_INTERNAL_5a95d68c_4_k_cu_a0081633_263114cuda3std3__442_GLOBAL__N__5a95d68c_4_k_cu_a0081633_263116ignoreE,@object
	.size		_ZN40_INTERNAL_5a95d68c_4_k_cu_a0081633_263114cuda3std3__442_GLOBAL__N__5a95d68c_4_k_cu_a0081633_263116ignoreE,(_ZN40_INTERNAL_5a95d68c_4_k_cu_a0081633_263114cute7productE - _ZN40_INTERNAL_5a95d68c_4_k_cu_a0081633_263114cuda3std3__442_GLOBAL__N__5a95d68c_4_k_cu_a0081633_263116ignoreE)
_ZN40_INTERNAL_5a95d68c_4_k_cu_a0081633_263114cuda3std3__442_GLOBAL__N__5a95d68c_4_k_cu_a0081633_263116ignoreE:
	.zero		1
	.type		_ZN40_INTERNAL_5a95d68c_4_k_cu_a0081633_263114cute7productE,@object
	.size		_ZN40_INTERNAL_5a95d68c_4_k_cu_a0081633_263114cute7productE,(_ZN40_INTERNAL_5a95d68c_4_k_cu_a0081633_263114cuda3std3__45__cpo3endE - _ZN40_INTERNAL_5a95d68c_4_k_cu_a0081633_263114cute7productE)
_ZN40_INTERNAL_5a95d68c_4_k_cu_a0081633_263114cute7productE:
	.zero		1
	.type		_ZN40_INTERNAL_5a95d68c_4_k_cu_a0081633_263114cuda3std3__45__cpo3endE,@object
	.size		_ZN40_INTERNAL_5a95d68c_4_k_cu_a0081633_263114cuda3std3__45__cpo3endE,(_ZN40_INTERNAL_5a95d68c_4_k_cu_a0081633_263114cuda3std3__419piecewise_constructE - _ZN40_INTERNAL_5a95d68c_4_k_cu_a0081633_263114cuda3std3__45__cpo3endE)
_ZN40_INTERNAL_5a95d68c_4_k_cu_a0081633_263114cuda3std3__45__cpo3endE:
	.zero		1
	.type		_ZN40_INTERNAL_5a95d68c_4_k_cu_a0081633_263114cuda3std3__419piecewise_constructE,@object
	.size		_ZN40_INTERNAL_5a95d68c_4_k_cu_a0081633_263114cuda3std3__419piecewise_constructE,(_ZN40_INTERNAL_5a95d68c_4_k_cu_a0081633_263114cuda3std3__45__cpo4cendE - _ZN40_INTERNAL_5a95d68c_4_k_cu_a0081633_263114cuda3std3__419piecewise_constructE)
_ZN40_INTERNAL_5a95d68c_4_k_cu_a0081633_263114cuda3std3__419piecewise_constructE:
	.zero		1
	.type		_ZN40_INTERNAL_5a95d68c_4_k_cu_a0081633_263114cuda3std3__45__cpo4cendE,@object
	.size		_ZN40_INTERNAL_5a95d68c_4_k_cu_a0081633_263114cuda3std3__45__cpo4cendE,(_ZN40_INTERNAL_5a95d68c_4_k_cu_a0081633_263114cuda3std6ranges3__45__cpo4swapE - _ZN40_INTERNAL_5a95d68c_4_k_cu_a0081633_263114cuda3std3__45__cpo4cendE)
_ZN40_INTERNAL_5a95d68c_4_k_cu_a0081633_263114cuda3std3__45__cpo4cendE:
	.zero		1
	.type		_ZN40_INTERNAL_5a95d68c_4_k_cu_a0081633_263114cuda3std6ranges3__45__cpo4swapE,@object
	.size		_ZN40_INTERNAL_5a95d68c_4_k_cu_a0081633_263114cuda3std6ranges3__45__cpo4swapE,(.L_8 - _ZN40_INTERNAL_5a95d68c_4_k_cu_a0081633_263114cuda3std6ranges3__45__cpo4swapE)
_ZN40_INTERNAL_5a95d68c_4_k_cu_a0081633_263114cuda3std6ranges3__45__cpo4swapE:
	.zero		1
.L_8:


//--------------------- .nv.constant0._ZN7cutlass13device_kernelINS_4gemm6kernel13GemmUniversalIN4cute5tupleIJiiiiEEENS1_10collective13CollectiveMmaINS1_34MainloopSm90TmaGmmaWarpSpecializedILi3ENS5_IJNS4_1CILi2EEENSA_ILi1EEESC_EEENS1_35KernelTmaWarpSpecializedCooperativeEEENS5_IJNSA_ILi256EEESG_NSA_ILi32EEEEEEfNS5_IJlSC_lEEEfSJ_NS4_8TiledMMAINS4_8MMA_AtomIJNS4_4SM904GMMA30MMA_64x256x8_F32TF32TF32_SS_TNILNSN_7ScaleInE1ELSP_1EEEEEENS4_6LayoutISD_NS5_IJSC_NSA_ILi0EEEST_EEEEENS5_IJNS4_10UnderscoreESW_SW_EEEEENS4_13SM90_TMA_LOADENS4_14ComposedLayoutINS4_7SwizzleILi3ELi4ELi3EEENS4_18smem_ptr_flag_bitsILi32EEENSS_INS5_IJNSA_ILi8EEESH_EEENS5_IJSH_SC_EEEEEEEvNS4_8identityENS4_23SM90_TMA_LOAD_MULTICASTES19_vS1A_EENS_8epilogue10collective6detail29Sm90TmaWarpSpecializedAdapterINS1E_15DefaultEpilogueIfSJ_SJ_NS1D_6thread17LinearCombinationIfLi1EffLNS1I_9ScaleType4KindE0ELNS_15FloatRoundStyleE2EfEENS1_15EpilogueDefaultEEEEEvvEEEEvNT_6ParamsE --------------------------
	.section	.nv.constant0._ZN7cutlass13device_kernelINS_4gemm6kernel13GemmUniversalIN4cute5tupleIJiiiiEEENS1_10collective13CollectiveMmaINS1_34MainloopSm90TmaGmmaWarpSpecializedILi3ENS5_IJNS4_1CILi2EEENSA_ILi1EEESC_EEENS1_35KernelTmaWarpSpecializedCooperativeEEENS5_IJNSA_ILi256EEESG_NSA_ILi32EEEEEEfNS5_IJlSC_lEEEfSJ_NS4_8TiledMMAINS4_8MMA_AtomIJNS4_4SM904GMMA30MMA_64x256x8_F32TF32TF32_SS_TNILNSN_7ScaleInE1ELSP_1EEEEEENS4_6LayoutISD_NS5_IJSC_NSA_ILi0EEEST_EEEEENS5_IJNS4_10UnderscoreESW_SW_EEEEENS4_13SM90_TMA_LOADENS4_14ComposedLayoutINS4_7SwizzleILi3ELi4ELi3EEENS4_18smem_ptr_flag_bitsILi32EEENSS_INS5_IJNSA_ILi8EEESH_EEENS5_IJSH_SC_EEEEEEEvNS4_8identityENS4_23SM90_TMA_LOAD_MULTICASTES19_vS1A_EENS_8epilogue10collective6detail29Sm90TmaWarpSpecializedAdapterINS1E_15DefaultEpilogueIfSJ_SJ_NS1D_6thread17LinearCombinationIfLi1EffLNS1I_9ScaleType4KindE0ELNS_15FloatRoundStyleE2EfEENS1_15EpilogueDefaultEEEEEvvEEEEvNT_6ParamsE,"a",@progbits
	.sectionflags	@""
	.align	4
.nv.constant0._ZN7cutlass13device_kernelINS_4gemm6kernel13GemmUniversalIN4cute5tupleIJiiiiEEENS1_10collective13CollectiveMmaINS1_34MainloopSm90TmaGmmaWarpSpecializedILi3ENS5_IJNS4_1CILi2EEENSA_ILi1EEESC_EEENS1_35KernelTmaWarpSpecializedCooperativeEEENS5_IJNSA_ILi256EEESG_NSA_ILi32EEEEEEfNS5_IJlSC_lEEEfSJ_NS4_8TiledMMAINS4_8MMA_AtomIJNS4_4SM904GMMA30MMA_64x256x8_F32TF32TF32_SS_TNILNSN_7ScaleInE1ELSP_1EEEEEENS4_6LayoutISD_NS5_IJSC_NSA_ILi0EEEST_EEEEENS5_IJNS4_10UnderscoreESW_SW_EEEEENS4_13SM90_TMA_LOADENS4_14ComposedLayoutINS4_7SwizzleILi3ELi4ELi3EEENS4_18smem_ptr_flag_bitsILi32EEENSS_INS5_IJNSA_ILi8EEESH_EEENS5_IJSH_SC_EEEEEEEvNS4_8identityENS4_23SM90_TMA_LOAD_MULTICASTES19_vS1A_EENS_8epilogue10collective6detail29Sm90TmaWarpSpecializedAdapterINS1E_15DefaultEpilogueIfSJ_SJ_NS1D_6thread17LinearCombinationIfLi1EffLNS1I_9ScaleType4KindE0ELNS_15FloatRoundStyleE2EfEENS1_15EpilogueDefaultEEEEEvvEEEEvNT_6ParamsE:
	.zero		1664


//--------------------- SYMBOLS --------------------------

	.type		.nv.reservedSmem.offset0,@object
	.size		.nv.reservedSmem.offset0,0x4
	.type		__assertfail,@function
